//
// Generated by NVIDIA NVVM Compiler
//
// Compiler Build ID: CL-36424714
// Cuda compilation tools, release 13.0, V13.0.88
// Based on NVVM 20.0.0
//

.version 9.0
.target sm_100
.address_size 64

	// .globl	_Z13binomialGPUv5PdS_S_ddd
// _ZZ13binomialGPUv5PdS_S_dddE10call_bound has been demoted

.visible .entry _Z13binomialGPUv5PdS_S_ddd(
	.param .u64 .ptr .align 1 _Z13binomialGPUv5PdS_S_ddd_param_0,
	.param .u64 .ptr .align 1 _Z13binomialGPUv5PdS_S_ddd_param_1,
	.param .u64 .ptr .align 1 _Z13binomialGPUv5PdS_S_ddd_param_2,
	.param .f64 _Z13binomialGPUv5PdS_S_ddd_param_3,
	.param .f64 _Z13binomialGPUv5PdS_S_ddd_param_4,
	.param .f64 _Z13binomialGPUv5PdS_S_ddd_param_5
)
{
	.reg .pred 	%p<79>;
	.reg .b32 	%r<336>;
	.reg .b32 	%f<39>;
	.reg .b64 	%rd<13>;
	.reg .b64 	%fd<698>;
	// demoted variable
	.shared .align 8 .b8 _ZZ13binomialGPUv5PdS_S_dddE10call_bound[1032];
	ld.param.u64 	%rd2, [_Z13binomialGPUv5PdS_S_ddd_param_0];
	ld.param.u64 	%rd3, [_Z13binomialGPUv5PdS_S_ddd_param_1];
	ld.param.f64 	%fd165, [_Z13binomialGPUv5PdS_S_ddd_param_3];
	ld.param.f64 	%fd166, [_Z13binomialGPUv5PdS_S_ddd_param_4];
	ld.param.f64 	%fd167, [_Z13binomialGPUv5PdS_S_ddd_param_5];
	cvta.to.global.u64 	%rd4, %rd3;
	cvta.to.global.u64 	%rd5, %rd2;
	mov.u32 	%r1, %tid.x;
	mov.u32 	%r64, %ctaid.x;
	mul.wide.u32 	%rd6, %r64, 8;
	add.s64 	%rd7, %rd5, %rd6;
	ld.global.f64 	%fd1, [%rd7];
	add.s64 	%rd8, %rd4, %rd6;
	ld.global.f64 	%fd2, [%rd8];
	mul.f64 	%fd3, %fd167, 0d3F40000000000000;
	sqrt.rn.f64 	%fd168, %fd3;
	mul.f64 	%fd4, %fd166, %fd168;
	fma.rn.f64 	%fd169, %fd4, 0d3FF71547652B82FE, 0d4338000000000000;
	{
	.reg .b32 %temp; 
	mov.b64 	{%r2, %temp}, %fd169;
	}
	mov.f64 	%fd170, 0dC338000000000000;
	add.rn.f64 	%fd171, %fd169, %fd170;
	fma.rn.f64 	%fd172, %fd171, 0dBFE62E42FEFA39EF, %fd4;
	fma.rn.f64 	%fd173, %fd171, 0dBC7ABC9E3B39803F, %fd172;
	fma.rn.f64 	%fd174, %fd173, 0d3E5ADE1569CE2BDF, 0d3E928AF3FCA213EA;
	fma.rn.f64 	%fd175, %fd174, %fd173, 0d3EC71DEE62401315;
	fma.rn.f64 	%fd176, %fd175, %fd173, 0d3EFA01997C89EB71;
	fma.rn.f64 	%fd177, %fd176, %fd173, 0d3F2A01A014761F65;
	fma.rn.f64 	%fd178, %fd177, %fd173, 0d3F56C16C1852B7AF;
	fma.rn.f64 	%fd179, %fd178, %fd173, 0d3F81111111122322;
	fma.rn.f64 	%fd180, %fd179, %fd173, 0d3FA55555555502A1;
	fma.rn.f64 	%fd181, %fd180, %fd173, 0d3FC5555555555511;
	fma.rn.f64 	%fd182, %fd181, %fd173, 0d3FE000000000000B;
	fma.rn.f64 	%fd183, %fd182, %fd173, 0d3FF0000000000000;
	fma.rn.f64 	%fd184, %fd183, %fd173, 0d3FF0000000000000;
	{
	.reg .b32 %temp; 
	mov.b64 	{%r3, %temp}, %fd184;
	}
	{
	.reg .b32 %temp; 
	mov.b64 	{%temp, %r4}, %fd184;
	}
	shl.b32 	%r65, %r2, 20;
	add.s32 	%r66, %r65, %r4;
	mov.b64 	%fd661, {%r3, %r66};
	{
	.reg .b32 %temp; 
	mov.b64 	{%temp, %r67}, %fd4;
	}
	mov.b32 	%f20, %r67;
	abs.f32 	%f1, %f20;
	setp.lt.f32 	%p1, %f1, 0f4086232B;
	@%p1 bra 	$L__BB0_3;
	setp.lt.f64 	%p2, %fd4, 0d0000000000000000;
	add.f64 	%fd185, %fd4, 0d7FF0000000000000;
	selp.f64 	%fd661, 0d0000000000000000, %fd185, %p2;
	setp.geu.f32 	%p3, %f1, 0f40874800;
	@%p3 bra 	$L__BB0_3;
	shr.u32 	%r68, %r2, 31;
	add.s32 	%r69, %r2, %r68;
	shr.s32 	%r70, %r69, 1;
	shl.b32 	%r71, %r70, 20;
	add.s32 	%r72, %r4, %r71;
	mov.b64 	%fd186, {%r3, %r72};
	sub.s32 	%r73, %r2, %r70;
	shl.b32 	%r74, %r73, 20;
	add.s32 	%r75, %r74, 1072693248;
	mov.b32 	%r76, 0;
	mov.b64 	%fd187, {%r76, %r75};
	mul.f64 	%fd661, %fd187, %fd186;
$L__BB0_3:
	mul.f64 	%fd9, %fd165, %fd3;
	fma.rn.f64 	%fd188, %fd9, 0d3FF71547652B82FE, 0d4338000000000000;
	{
	.reg .b32 %temp; 
	mov.b64 	{%r5, %temp}, %fd188;
	}
	mov.f64 	%fd189, 0dC338000000000000;
	add.rn.f64 	%fd190, %fd188, %fd189;
	fma.rn.f64 	%fd191, %fd190, 0dBFE62E42FEFA39EF, %fd9;
	fma.rn.f64 	%fd192, %fd190, 0dBC7ABC9E3B39803F, %fd191;
	fma.rn.f64 	%fd193, %fd192, 0d3E5ADE1569CE2BDF, 0d3E928AF3FCA213EA;
	fma.rn.f64 	%fd194, %fd193, %fd192, 0d3EC71DEE62401315;
	fma.rn.f64 	%fd195, %fd194, %fd192, 0d3EFA01997C89EB71;
	fma.rn.f64 	%fd196, %fd195, %fd192, 0d3F2A01A014761F65;
	fma.rn.f64 	%fd197, %fd196, %fd192, 0d3F56C16C1852B7AF;
	fma.rn.f64 	%fd198, %fd197, %fd192, 0d3F81111111122322;
	fma.rn.f64 	%fd199, %fd198, %fd192, 0d3FA55555555502A1;
	fma.rn.f64 	%fd200, %fd199, %fd192, 0d3FC5555555555511;
	fma.rn.f64 	%fd201, %fd200, %fd192, 0d3FE000000000000B;
	fma.rn.f64 	%fd202, %fd201, %fd192, 0d3FF0000000000000;
	fma.rn.f64 	%fd203, %fd202, %fd192, 0d3FF0000000000000;
	{
	.reg .b32 %temp; 
	mov.b64 	{%r6, %temp}, %fd203;
	}
	{
	.reg .b32 %temp; 
	mov.b64 	{%temp, %r7}, %fd203;
	}
	shl.b32 	%r77, %r5, 20;
	add.s32 	%r78, %r77, %r7;
	mov.b64 	%fd662, {%r6, %r78};
	{
	.reg .b32 %temp; 
	mov.b64 	{%temp, %r79}, %fd9;
	}
	mov.b32 	%f21, %r79;
	abs.f32 	%f2, %f21;
	setp.lt.f32 	%p4, %f2, 0f4086232B;
	@%p4 bra 	$L__BB0_6;
	setp.lt.f64 	%p5, %fd9, 0d0000000000000000;
	add.f64 	%fd204, %fd9, 0d7FF0000000000000;
	selp.f64 	%fd662, 0d0000000000000000, %fd204, %p5;
	setp.geu.f32 	%p6, %f2, 0f40874800;
	@%p6 bra 	$L__BB0_6;
	shr.u32 	%r80, %r5, 31;
	add.s32 	%r81, %r5, %r80;
	shr.s32 	%r82, %r81, 1;
	shl.b32 	%r83, %r82, 20;
	add.s32 	%r84, %r7, %r83;
	mov.b64 	%fd205, {%r6, %r84};
	sub.s32 	%r85, %r5, %r82;
	shl.b32 	%r86, %r85, 20;
	add.s32 	%r87, %r86, 1072693248;
	mov.b32 	%r88, 0;
	mov.b64 	%fd206, {%r88, %r87};
	mul.f64 	%fd662, %fd206, %fd205;
$L__BB0_6:
	rcp.rn.f64 	%fd207, %fd661;
	sub.f64 	%fd208, %fd662, %fd207;
	sub.f64 	%fd209, %fd661, %fd207;
	div.rn.f64 	%fd14, %fd208, %fd209;
	shl.b32 	%r8, %r1, 5;
	add.s32 	%r89, %r8, -2048;
	cvt.rn.f64.s32 	%fd210, %r89;
	mul.f64 	%fd15, %fd4, %fd210;
	fma.rn.f64 	%fd211, %fd15, 0d3FF71547652B82FE, 0d4338000000000000;
	{
	.reg .b32 %temp; 
	mov.b64 	{%r9, %temp}, %fd211;
	}
	mov.f64 	%fd212, 0dC338000000000000;
	add.rn.f64 	%fd213, %fd211, %fd212;
	fma.rn.f64 	%fd214, %fd213, 0dBFE62E42FEFA39EF, %fd15;
	fma.rn.f64 	%fd215, %fd213, 0dBC7ABC9E3B39803F, %fd214;
	fma.rn.f64 	%fd216, %fd215, 0d3E5ADE1569CE2BDF, 0d3E928AF3FCA213EA;
	fma.rn.f64 	%fd217, %fd216, %fd215, 0d3EC71DEE62401315;
	fma.rn.f64 	%fd218, %fd217, %fd215, 0d3EFA01997C89EB71;
	fma.rn.f64 	%fd219, %fd218, %fd215, 0d3F2A01A014761F65;
	fma.rn.f64 	%fd220, %fd219, %fd215, 0d3F56C16C1852B7AF;
	fma.rn.f64 	%fd221, %fd220, %fd215, 0d3F81111111122322;
	fma.rn.f64 	%fd222, %fd221, %fd215, 0d3FA55555555502A1;
	fma.rn.f64 	%fd223, %fd222, %fd215, 0d3FC5555555555511;
	fma.rn.f64 	%fd224, %fd223, %fd215, 0d3FE000000000000B;
	fma.rn.f64 	%fd225, %fd224, %fd215, 0d3FF0000000000000;
	fma.rn.f64 	%fd226, %fd225, %fd215, 0d3FF0000000000000;
	{
	.reg .b32 %temp; 
	mov.b64 	{%r10, %temp}, %fd226;
	}
	{
	.reg .b32 %temp; 
	mov.b64 	{%temp, %r11}, %fd226;
	}
	shl.b32 	%r90, %r9, 20;
	add.s32 	%r91, %r90, %r11;
	mov.b64 	%fd663, {%r10, %r91};
	{
	.reg .b32 %temp; 
	mov.b64 	{%temp, %r92}, %fd15;
	}
	mov.b32 	%f22, %r92;
	abs.f32 	%f3, %f22;
	setp.lt.f32 	%p7, %f3, 0f4086232B;
	@%p7 bra 	$L__BB0_9;
	setp.lt.f64 	%p8, %fd15, 0d0000000000000000;
	add.f64 	%fd227, %fd15, 0d7FF0000000000000;
	selp.f64 	%fd663, 0d0000000000000000, %fd227, %p8;
	setp.geu.f32 	%p9, %f3, 0f40874800;
	@%p9 bra 	$L__BB0_9;
	shr.u32 	%r93, %r9, 31;
	add.s32 	%r94, %r9, %r93;
	shr.s32 	%r95, %r94, 1;
	shl.b32 	%r96, %r95, 20;
	add.s32 	%r97, %r11, %r96;
	mov.b64 	%fd228, {%r10, %r97};
	sub.s32 	%r98, %r9, %r95;
	shl.b32 	%r99, %r98, 20;
	add.s32 	%r100, %r99, 1072693248;
	mov.b32 	%r101, 0;
	mov.b64 	%fd229, {%r101, %r100};
	mul.f64 	%fd663, %fd229, %fd228;
$L__BB0_9:
	mul.f64 	%fd230, %fd1, %fd663;
	setp.gt.f64 	%p10, %fd230, %fd2;
	sub.f64 	%fd231, %fd230, %fd2;
	selp.f64 	%fd697, %fd231, 0d0000000000000000, %p10;
	add.s32 	%r102, %r8, -2046;
	cvt.rn.f64.s32 	%fd232, %r102;
	mul.f64 	%fd21, %fd4, %fd232;
	fma.rn.f64 	%fd233, %fd21, 0d3FF71547652B82FE, 0d4338000000000000;
	{
	.reg .b32 %temp; 
	mov.b64 	{%r12, %temp}, %fd233;
	}
	mov.f64 	%fd234, 0dC338000000000000;
	add.rn.f64 	%fd235, %fd233, %fd234;
	fma.rn.f64 	%fd236, %fd235, 0dBFE62E42FEFA39EF, %fd21;
	fma.rn.f64 	%fd237, %fd235, 0dBC7ABC9E3B39803F, %fd236;
	fma.rn.f64 	%fd238, %fd237, 0d3E5ADE1569CE2BDF, 0d3E928AF3FCA213EA;
	fma.rn.f64 	%fd239, %fd238, %fd237, 0d3EC71DEE62401315;
	fma.rn.f64 	%fd240, %fd239, %fd237, 0d3EFA01997C89EB71;
	fma.rn.f64 	%fd241, %fd240, %fd237, 0d3F2A01A014761F65;
	fma.rn.f64 	%fd242, %fd241, %fd237, 0d3F56C16C1852B7AF;
	fma.rn.f64 	%fd243, %fd242, %fd237, 0d3F81111111122322;
	fma.rn.f64 	%fd244, %fd243, %fd237, 0d3FA55555555502A1;
	fma.rn.f64 	%fd245, %fd244, %fd237, 0d3FC5555555555511;
	fma.rn.f64 	%fd246, %fd245, %fd237, 0d3FE000000000000B;
	fma.rn.f64 	%fd247, %fd246, %fd237, 0d3FF0000000000000;
	fma.rn.f64 	%fd248, %fd247, %fd237, 0d3FF0000000000000;
	{
	.reg .b32 %temp; 
	mov.b64 	{%r13, %temp}, %fd248;
	}
	{
	.reg .b32 %temp; 
	mov.b64 	{%temp, %r14}, %fd248;
	}
	shl.b32 	%r103, %r12, 20;
	add.s32 	%r104, %r103, %r14;
	mov.b64 	%fd664, {%r13, %r104};
	{
	.reg .b32 %temp; 
	mov.b64 	{%temp, %r105}, %fd21;
	}
	mov.b32 	%f23, %r105;
	abs.f32 	%f4, %f23;
	setp.lt.f32 	%p11, %f4, 0f4086232B;
	@%p11 bra 	$L__BB0_12;
	setp.lt.f64 	%p12, %fd21, 0d0000000000000000;
	add.f64 	%fd249, %fd21, 0d7FF0000000000000;
	selp.f64 	%fd664, 0d0000000000000000, %fd249, %p12;
	setp.geu.f32 	%p13, %f4, 0f40874800;
	@%p13 bra 	$L__BB0_12;
	shr.u32 	%r106, %r12, 31;
	add.s32 	%r107, %r12, %r106;
	shr.s32 	%r108, %r107, 1;
	shl.b32 	%r109, %r108, 20;
	add.s32 	%r110, %r14, %r109;
	mov.b64 	%fd250, {%r13, %r110};
	sub.s32 	%r111, %r12, %r108;
	shl.b32 	%r112, %r111, 20;
	add.s32 	%r113, %r112, 1072693248;
	mov.b32 	%r114, 0;
	mov.b64 	%fd251, {%r114, %r113};
	mul.f64 	%fd664, %fd251, %fd250;
$L__BB0_12:
	mul.f64 	%fd26, %fd1, %fd664;
	add.s32 	%r115, %r8, -2044;
	cvt.rn.f64.s32 	%fd252, %r115;
	mul.f64 	%fd27, %fd4, %fd252;
	fma.rn.f64 	%fd253, %fd27, 0d3FF71547652B82FE, 0d4338000000000000;
	{
	.reg .b32 %temp; 
	mov.b64 	{%r15, %temp}, %fd253;
	}
	mov.f64 	%fd254, 0dC338000000000000;
	add.rn.f64 	%fd255, %fd253, %fd254;
	fma.rn.f64 	%fd256, %fd255, 0dBFE62E42FEFA39EF, %fd27;
	fma.rn.f64 	%fd257, %fd255, 0dBC7ABC9E3B39803F, %fd256;
	fma.rn.f64 	%fd258, %fd257, 0d3E5ADE1569CE2BDF, 0d3E928AF3FCA213EA;
	fma.rn.f64 	%fd259, %fd258, %fd257, 0d3EC71DEE62401315;
	fma.rn.f64 	%fd260, %fd259, %fd257, 0d3EFA01997C89EB71;
	fma.rn.f64 	%fd261, %fd260, %fd257, 0d3F2A01A014761F65;
	fma.rn.f64 	%fd262, %fd261, %fd257, 0d3F56C16C1852B7AF;
	fma.rn.f64 	%fd263, %fd262, %fd257, 0d3F81111111122322;
	fma.rn.f64 	%fd264, %fd263, %fd257, 0d3FA55555555502A1;
	fma.rn.f64 	%fd265, %fd264, %fd257, 0d3FC5555555555511;
	fma.rn.f64 	%fd266, %fd265, %fd257, 0d3FE000000000000B;
	fma.rn.f64 	%fd267, %fd266, %fd257, 0d3FF0000000000000;
	fma.rn.f64 	%fd268, %fd267, %fd257, 0d3FF0000000000000;
	{
	.reg .b32 %temp; 
	mov.b64 	{%r16, %temp}, %fd268;
	}
	{
	.reg .b32 %temp; 
	mov.b64 	{%temp, %r17}, %fd268;
	}
	shl.b32 	%r116, %r15, 20;
	add.s32 	%r117, %r116, %r17;
	mov.b64 	%fd665, {%r16, %r117};
	{
	.reg .b32 %temp; 
	mov.b64 	{%temp, %r118}, %fd27;
	}
	mov.b32 	%f24, %r118;
	abs.f32 	%f5, %f24;
	setp.lt.f32 	%p14, %f5, 0f4086232B;
	@%p14 bra 	$L__BB0_15;
	setp.lt.f64 	%p15, %fd27, 0d0000000000000000;
	add.f64 	%fd269, %fd27, 0d7FF0000000000000;
	selp.f64 	%fd665, 0d0000000000000000, %fd269, %p15;
	setp.geu.f32 	%p16, %f5, 0f40874800;
	@%p16 bra 	$L__BB0_15;
	shr.u32 	%r119, %r15, 31;
	add.s32 	%r120, %r15, %r119;
	shr.s32 	%r121, %r120, 1;
	shl.b32 	%r122, %r121, 20;
	add.s32 	%r123, %r17, %r122;
	mov.b64 	%fd270, {%r16, %r123};
	sub.s32 	%r124, %r15, %r121;
	shl.b32 	%r125, %r124, 20;
	add.s32 	%r126, %r125, 1072693248;
	mov.b32 	%r127, 0;
	mov.b64 	%fd271, {%r127, %r126};
	mul.f64 	%fd665, %fd271, %fd270;
$L__BB0_15:
	mul.f64 	%fd32, %fd1, %fd665;
	add.s32 	%r128, %r8, -2042;
	cvt.rn.f64.s32 	%fd272, %r128;
	mul.f64 	%fd33, %fd4, %fd272;
	fma.rn.f64 	%fd273, %fd33, 0d3FF71547652B82FE, 0d4338000000000000;
	{
	.reg .b32 %temp; 
	mov.b64 	{%r18, %temp}, %fd273;
	}
	mov.f64 	%fd274, 0dC338000000000000;
	add.rn.f64 	%fd275, %fd273, %fd274;
	fma.rn.f64 	%fd276, %fd275, 0dBFE62E42FEFA39EF, %fd33;
	fma.rn.f64 	%fd277, %fd275, 0dBC7ABC9E3B39803F, %fd276;
	fma.rn.f64 	%fd278, %fd277, 0d3E5ADE1569CE2BDF, 0d3E928AF3FCA213EA;
	fma.rn.f64 	%fd279, %fd278, %fd277, 0d3EC71DEE62401315;
	fma.rn.f64 	%fd280, %fd279, %fd277, 0d3EFA01997C89EB71;
	fma.rn.f64 	%fd281, %fd280, %fd277, 0d3F2A01A014761F65;
	fma.rn.f64 	%fd282, %fd281, %fd277, 0d3F56C16C1852B7AF;
	fma.rn.f64 	%fd283, %fd282, %fd277, 0d3F81111111122322;
	fma.rn.f64 	%fd284, %fd283, %fd277, 0d3FA55555555502A1;
	fma.rn.f64 	%fd285, %fd284, %fd277, 0d3FC5555555555511;
	fma.rn.f64 	%fd286, %fd285, %fd277, 0d3FE000000000000B;
	fma.rn.f64 	%fd287, %fd286, %fd277, 0d3FF0000000000000;
	fma.rn.f64 	%fd288, %fd287, %fd277, 0d3FF0000000000000;
	{
	.reg .b32 %temp; 
	mov.b64 	{%r19, %temp}, %fd288;
	}
	{
	.reg .b32 %temp; 
	mov.b64 	{%temp, %r20}, %fd288;
	}
	shl.b32 	%r129, %r18, 20;
	add.s32 	%r130, %r129, %r20;
	mov.b64 	%fd666, {%r19, %r130};
	{
	.reg .b32 %temp; 
	mov.b64 	{%temp, %r131}, %fd33;
	}
	mov.b32 	%f25, %r131;
	abs.f32 	%f6, %f25;
	setp.lt.f32 	%p17, %f6, 0f4086232B;
	@%p17 bra 	$L__BB0_18;
	setp.lt.f64 	%p18, %fd33, 0d0000000000000000;
	add.f64 	%fd289, %fd33, 0d7FF0000000000000;
	selp.f64 	%fd666, 0d0000000000000000, %fd289, %p18;
	setp.geu.f32 	%p19, %f6, 0f40874800;
	@%p19 bra 	$L__BB0_18;
	shr.u32 	%r132, %r18, 31;
	add.s32 	%r133, %r18, %r132;
	shr.s32 	%r134, %r133, 1;
	shl.b32 	%r135, %r134, 20;
	add.s32 	%r136, %r20, %r135;
	mov.b64 	%fd290, {%r19, %r136};
	sub.s32 	%r137, %r18, %r134;
	shl.b32 	%r138, %r137, 20;
	add.s32 	%r139, %r138, 1072693248;
	mov.b32 	%r140, 0;
	mov.b64 	%fd291, {%r140, %r139};
	mul.f64 	%fd666, %fd291, %fd290;
$L__BB0_18:
	mul.f64 	%fd38, %fd1, %fd666;
	add.s32 	%r141, %r8, -2040;
	cvt.rn.f64.s32 	%fd292, %r141;
	mul.f64 	%fd39, %fd4, %fd292;
	fma.rn.f64 	%fd293, %fd39, 0d3FF71547652B82FE, 0d4338000000000000;
	{
	.reg .b32 %temp; 
	mov.b64 	{%r21, %temp}, %fd293;
	}
	mov.f64 	%fd294, 0dC338000000000000;
	add.rn.f64 	%fd295, %fd293, %fd294;
	fma.rn.f64 	%fd296, %fd295, 0dBFE62E42FEFA39EF, %fd39;
	fma.rn.f64 	%fd297, %fd295, 0dBC7ABC9E3B39803F, %fd296;
	fma.rn.f64 	%fd298, %fd297, 0d3E5ADE1569CE2BDF, 0d3E928AF3FCA213EA;
	fma.rn.f64 	%fd299, %fd298, %fd297, 0d3EC71DEE62401315;
	fma.rn.f64 	%fd300, %fd299, %fd297, 0d3EFA01997C89EB71;
	fma.rn.f64 	%fd301, %fd300, %fd297, 0d3F2A01A014761F65;
	fma.rn.f64 	%fd302, %fd301, %fd297, 0d3F56C16C1852B7AF;
	fma.rn.f64 	%fd303, %fd302, %fd297, 0d3F81111111122322;
	fma.rn.f64 	%fd304, %fd303, %fd297, 0d3FA55555555502A1;
	fma.rn.f64 	%fd305, %fd304, %fd297, 0d3FC5555555555511;
	fma.rn.f64 	%fd306, %fd305, %fd297, 0d3FE000000000000B;
	fma.rn.f64 	%fd307, %fd306, %fd297, 0d3FF0000000000000;
	fma.rn.f64 	%fd308, %fd307, %fd297, 0d3FF0000000000000;
	{
	.reg .b32 %temp; 
	mov.b64 	{%r22, %temp}, %fd308;
	}
	{
	.reg .b32 %temp; 
	mov.b64 	{%temp, %r23}, %fd308;
	}
	shl.b32 	%r142, %r21, 20;
	add.s32 	%r143, %r142, %r23;
	mov.b64 	%fd667, {%r22, %r143};
	{
	.reg .b32 %temp; 
	mov.b64 	{%temp, %r144}, %fd39;
	}
	mov.b32 	%f26, %r144;
	abs.f32 	%f7, %f26;
	setp.lt.f32 	%p20, %f7, 0f4086232B;
	@%p20 bra 	$L__BB0_21;
	setp.lt.f64 	%p21, %fd39, 0d0000000000000000;
	add.f64 	%fd309, %fd39, 0d7FF0000000000000;
	selp.f64 	%fd667, 0d0000000000000000, %fd309, %p21;
	setp.geu.f32 	%p22, %f7, 0f40874800;
	@%p22 bra 	$L__BB0_21;
	shr.u32 	%r145, %r21, 31;
	add.s32 	%r146, %r21, %r145;
	shr.s32 	%r147, %r146, 1;
	shl.b32 	%r148, %r147, 20;
	add.s32 	%r149, %r23, %r148;
	mov.b64 	%fd310, {%r22, %r149};
	sub.s32 	%r150, %r21, %r147;
	shl.b32 	%r151, %r150, 20;
	add.s32 	%r152, %r151, 1072693248;
	mov.b32 	%r153, 0;
	mov.b64 	%fd311, {%r153, %r152};
	mul.f64 	%fd667, %fd311, %fd310;
$L__BB0_21:
	mul.f64 	%fd44, %fd1, %fd667;
	add.s32 	%r154, %r8, -2038;
	cvt.rn.f64.s32 	%fd312, %r154;
	mul.f64 	%fd45, %fd4, %fd312;
	fma.rn.f64 	%fd313, %fd45, 0d3FF71547652B82FE, 0d4338000000000000;
	{
	.reg .b32 %temp; 
	mov.b64 	{%r24, %temp}, %fd313;
	}
	mov.f64 	%fd314, 0dC338000000000000;
	add.rn.f64 	%fd315, %fd313, %fd314;
	fma.rn.f64 	%fd316, %fd315, 0dBFE62E42FEFA39EF, %fd45;
	fma.rn.f64 	%fd317, %fd315, 0dBC7ABC9E3B39803F, %fd316;
	fma.rn.f64 	%fd318, %fd317, 0d3E5ADE1569CE2BDF, 0d3E928AF3FCA213EA;
	fma.rn.f64 	%fd319, %fd318, %fd317, 0d3EC71DEE62401315;
	fma.rn.f64 	%fd320, %fd319, %fd317, 0d3EFA01997C89EB71;
	fma.rn.f64 	%fd321, %fd320, %fd317, 0d3F2A01A014761F65;
	fma.rn.f64 	%fd322, %fd321, %fd317, 0d3F56C16C1852B7AF;
	fma.rn.f64 	%fd323, %fd322, %fd317, 0d3F81111111122322;
	fma.rn.f64 	%fd324, %fd323, %fd317, 0d3FA55555555502A1;
	fma.rn.f64 	%fd325, %fd324, %fd317, 0d3FC5555555555511;
	fma.rn.f64 	%fd326, %fd325, %fd317, 0d3FE000000000000B;
	fma.rn.f64 	%fd327, %fd326, %fd317, 0d3FF0000000000000;
	fma.rn.f64 	%fd328, %fd327, %fd317, 0d3FF0000000000000;
	{
	.reg .b32 %temp; 
	mov.b64 	{%r25, %temp}, %fd328;
	}
	{
	.reg .b32 %temp; 
	mov.b64 	{%temp, %r26}, %fd328;
	}
	shl.b32 	%r155, %r24, 20;
	add.s32 	%r156, %r155, %r26;
	mov.b64 	%fd668, {%r25, %r156};
	{
	.reg .b32 %temp; 
	mov.b64 	{%temp, %r157}, %fd45;
	}
	mov.b32 	%f27, %r157;
	abs.f32 	%f8, %f27;
	setp.lt.f32 	%p23, %f8, 0f4086232B;
	@%p23 bra 	$L__BB0_24;
	setp.lt.f64 	%p24, %fd45, 0d0000000000000000;
	add.f64 	%fd329, %fd45, 0d7FF0000000000000;
	selp.f64 	%fd668, 0d0000000000000000, %fd329, %p24;
	setp.geu.f32 	%p25, %f8, 0f40874800;
	@%p25 bra 	$L__BB0_24;
	shr.u32 	%r158, %r24, 31;
	add.s32 	%r159, %r24, %r158;
	shr.s32 	%r160, %r159, 1;
	shl.b32 	%r161, %r160, 20;
	add.s32 	%r162, %r26, %r161;
	mov.b64 	%fd330, {%r25, %r162};
	sub.s32 	%r163, %r24, %r160;
	shl.b32 	%r164, %r163, 20;
	add.s32 	%r165, %r164, 1072693248;
	mov.b32 	%r166, 0;
	mov.b64 	%fd331, {%r166, %r165};
	mul.f64 	%fd668, %fd331, %fd330;
$L__BB0_24:
	mul.f64 	%fd50, %fd1, %fd668;
	add.s32 	%r167, %r8, -2036;
	cvt.rn.f64.s32 	%fd332, %r167;
	mul.f64 	%fd51, %fd4, %fd332;
	fma.rn.f64 	%fd333, %fd51, 0d3FF71547652B82FE, 0d4338000000000000;
	{
	.reg .b32 %temp; 
	mov.b64 	{%r27, %temp}, %fd333;
	}
	mov.f64 	%fd334, 0dC338000000000000;
	add.rn.f64 	%fd335, %fd333, %fd334;
	fma.rn.f64 	%fd336, %fd335, 0dBFE62E42FEFA39EF, %fd51;
	fma.rn.f64 	%fd337, %fd335, 0dBC7ABC9E3B39803F, %fd336;
	fma.rn.f64 	%fd338, %fd337, 0d3E5ADE1569CE2BDF, 0d3E928AF3FCA213EA;
	fma.rn.f64 	%fd339, %fd338, %fd337, 0d3EC71DEE62401315;
	fma.rn.f64 	%fd340, %fd339, %fd337, 0d3EFA01997C89EB71;
	fma.rn.f64 	%fd341, %fd340, %fd337, 0d3F2A01A014761F65;
	fma.rn.f64 	%fd342, %fd341, %fd337, 0d3F56C16C1852B7AF;
	fma.rn.f64 	%fd343, %fd342, %fd337, 0d3F81111111122322;
	fma.rn.f64 	%fd344, %fd343, %fd337, 0d3FA55555555502A1;
	fma.rn.f64 	%fd345, %fd344, %fd337, 0d3FC5555555555511;
	fma.rn.f64 	%fd346, %fd345, %fd337, 0d3FE000000000000B;
	fma.rn.f64 	%fd347, %fd346, %fd337, 0d3FF0000000000000;
	fma.rn.f64 	%fd348, %fd347, %fd337, 0d3FF0000000000000;
	{
	.reg .b32 %temp; 
	mov.b64 	{%r28, %temp}, %fd348;
	}
	{
	.reg .b32 %temp; 
	mov.b64 	{%temp, %r29}, %fd348;
	}
	shl.b32 	%r168, %r27, 20;
	add.s32 	%r169, %r168, %r29;
	mov.b64 	%fd669, {%r28, %r169};
	{
	.reg .b32 %temp; 
	mov.b64 	{%temp, %r170}, %fd51;
	}
	mov.b32 	%f28, %r170;
	abs.f32 	%f9, %f28;
	setp.lt.f32 	%p26, %f9, 0f4086232B;
	@%p26 bra 	$L__BB0_27;
	setp.lt.f64 	%p27, %fd51, 0d0000000000000000;
	add.f64 	%fd349, %fd51, 0d7FF0000000000000;
	selp.f64 	%fd669, 0d0000000000000000, %fd349, %p27;
	setp.geu.f32 	%p28, %f9, 0f40874800;
	@%p28 bra 	$L__BB0_27;
	shr.u32 	%r171, %r27, 31;
	add.s32 	%r172, %r27, %r171;
	shr.s32 	%r173, %r172, 1;
	shl.b32 	%r174, %r173, 20;
	add.s32 	%r175, %r29, %r174;
	mov.b64 	%fd350, {%r28, %r175};
	sub.s32 	%r176, %r27, %r173;
	shl.b32 	%r177, %r176, 20;
	add.s32 	%r178, %r177, 1072693248;
	mov.b32 	%r179, 0;
	mov.b64 	%fd351, {%r179, %r178};
	mul.f64 	%fd669, %fd351, %fd350;
$L__BB0_27:
	mul.f64 	%fd56, %fd1, %fd669;
	add.s32 	%r180, %r8, -2034;
	cvt.rn.f64.s32 	%fd352, %r180;
	mul.f64 	%fd57, %fd4, %fd352;
	fma.rn.f64 	%fd353, %fd57, 0d3FF71547652B82FE, 0d4338000000000000;
	{
	.reg .b32 %temp; 
	mov.b64 	{%r30, %temp}, %fd353;
	}
	mov.f64 	%fd354, 0dC338000000000000;
	add.rn.f64 	%fd355, %fd353, %fd354;
	fma.rn.f64 	%fd356, %fd355, 0dBFE62E42FEFA39EF, %fd57;
	fma.rn.f64 	%fd357, %fd355, 0dBC7ABC9E3B39803F, %fd356;
	fma.rn.f64 	%fd358, %fd357, 0d3E5ADE1569CE2BDF, 0d3E928AF3FCA213EA;
	fma.rn.f64 	%fd359, %fd358, %fd357, 0d3EC71DEE62401315;
	fma.rn.f64 	%fd360, %fd359, %fd357, 0d3EFA01997C89EB71;
	fma.rn.f64 	%fd361, %fd360, %fd357, 0d3F2A01A014761F65;
	fma.rn.f64 	%fd362, %fd361, %fd357, 0d3F56C16C1852B7AF;
	fma.rn.f64 	%fd363, %fd362, %fd357, 0d3F81111111122322;
	fma.rn.f64 	%fd364, %fd363, %fd357, 0d3FA55555555502A1;
	fma.rn.f64 	%fd365, %fd364, %fd357, 0d3FC5555555555511;
	fma.rn.f64 	%fd366, %fd365, %fd357, 0d3FE000000000000B;
	fma.rn.f64 	%fd367, %fd366, %fd357, 0d3FF0000000000000;
	fma.rn.f64 	%fd368, %fd367, %fd357, 0d3FF0000000000000;
	{
	.reg .b32 %temp; 
	mov.b64 	{%r31, %temp}, %fd368;
	}
	{
	.reg .b32 %temp; 
	mov.b64 	{%temp, %r32}, %fd368;
	}
	shl.b32 	%r181, %r30, 20;
	add.s32 	%r182, %r181, %r32;
	mov.b64 	%fd670, {%r31, %r182};
	{
	.reg .b32 %temp; 
	mov.b64 	{%temp, %r183}, %fd57;
	}
	mov.b32 	%f29, %r183;
	abs.f32 	%f10, %f29;
	setp.lt.f32 	%p29, %f10, 0f4086232B;
	@%p29 bra 	$L__BB0_30;
	setp.lt.f64 	%p30, %fd57, 0d0000000000000000;
	add.f64 	%fd369, %fd57, 0d7FF0000000000000;
	selp.f64 	%fd670, 0d0000000000000000, %fd369, %p30;
	setp.geu.f32 	%p31, %f10, 0f40874800;
	@%p31 bra 	$L__BB0_30;
	shr.u32 	%r184, %r30, 31;
	add.s32 	%r185, %r30, %r184;
	shr.s32 	%r186, %r185, 1;
	shl.b32 	%r187, %r186, 20;
	add.s32 	%r188, %r32, %r187;
	mov.b64 	%fd370, {%r31, %r188};
	sub.s32 	%r189, %r30, %r186;
	shl.b32 	%r190, %r189, 20;
	add.s32 	%r191, %r190, 1072693248;
	mov.b32 	%r192, 0;
	mov.b64 	%fd371, {%r192, %r191};
	mul.f64 	%fd670, %fd371, %fd370;
$L__BB0_30:
	mul.f64 	%fd62, %fd1, %fd670;
	add.s32 	%r193, %r8, -2032;
	cvt.rn.f64.s32 	%fd372, %r193;
	mul.f64 	%fd63, %fd4, %fd372;
	fma.rn.f64 	%fd373, %fd63, 0d3FF71547652B82FE, 0d4338000000000000;
	{
	.reg .b32 %temp; 
	mov.b64 	{%r33, %temp}, %fd373;
	}
	mov.f64 	%fd374, 0dC338000000000000;
	add.rn.f64 	%fd375, %fd373, %fd374;
	fma.rn.f64 	%fd376, %fd375, 0dBFE62E42FEFA39EF, %fd63;
	fma.rn.f64 	%fd377, %fd375, 0dBC7ABC9E3B39803F, %fd376;
	fma.rn.f64 	%fd378, %fd377, 0d3E5ADE1569CE2BDF, 0d3E928AF3FCA213EA;
	fma.rn.f64 	%fd379, %fd378, %fd377, 0d3EC71DEE62401315;
	fma.rn.f64 	%fd380, %fd379, %fd377, 0d3EFA01997C89EB71;
	fma.rn.f64 	%fd381, %fd380, %fd377, 0d3F2A01A014761F65;
	fma.rn.f64 	%fd382, %fd381, %fd377, 0d3F56C16C1852B7AF;
	fma.rn.f64 	%fd383, %fd382, %fd377, 0d3F81111111122322;
	fma.rn.f64 	%fd384, %fd383, %fd377, 0d3FA55555555502A1;
	fma.rn.f64 	%fd385, %fd384, %fd377, 0d3FC5555555555511;
	fma.rn.f64 	%fd386, %fd385, %fd377, 0d3FE000000000000B;
	fma.rn.f64 	%fd387, %fd386, %fd377, 0d3FF0000000000000;
	fma.rn.f64 	%fd388, %fd387, %fd377, 0d3FF0000000000000;
	{
	.reg .b32 %temp; 
	mov.b64 	{%r34, %temp}, %fd388;
	}
	{
	.reg .b32 %temp; 
	mov.b64 	{%temp, %r35}, %fd388;
	}
	shl.b32 	%r194, %r33, 20;
	add.s32 	%r195, %r194, %r35;
	mov.b64 	%fd671, {%r34, %r195};
	{
	.reg .b32 %temp; 
	mov.b64 	{%temp, %r196}, %fd63;
	}
	mov.b32 	%f30, %r196;
	abs.f32 	%f11, %f30;
	setp.lt.f32 	%p32, %f11, 0f4086232B;
	@%p32 bra 	$L__BB0_33;
	setp.lt.f64 	%p33, %fd63, 0d0000000000000000;
	add.f64 	%fd389, %fd63, 0d7FF0000000000000;
	selp.f64 	%fd671, 0d0000000000000000, %fd389, %p33;
	setp.geu.f32 	%p34, %f11, 0f40874800;
	@%p34 bra 	$L__BB0_33;
	shr.u32 	%r197, %r33, 31;
	add.s32 	%r198, %r33, %r197;
	shr.s32 	%r199, %r198, 1;
	shl.b32 	%r200, %r199, 20;
	add.s32 	%r201, %r35, %r200;
	mov.b64 	%fd390, {%r34, %r201};
	sub.s32 	%r202, %r33, %r199;
	shl.b32 	%r203, %r202, 20;
	add.s32 	%r204, %r203, 1072693248;
	mov.b32 	%r205, 0;
	mov.b64 	%fd391, {%r205, %r204};
	mul.f64 	%fd671, %fd391, %fd390;
$L__BB0_33:
	mul.f64 	%fd68, %fd1, %fd671;
	add.s32 	%r206, %r8, -2030;
	cvt.rn.f64.s32 	%fd392, %r206;
	mul.f64 	%fd69, %fd4, %fd392;
	fma.rn.f64 	%fd393, %fd69, 0d3FF71547652B82FE, 0d4338000000000000;
	{
	.reg .b32 %temp; 
	mov.b64 	{%r36, %temp}, %fd393;
	}
	mov.f64 	%fd394, 0dC338000000000000;
	add.rn.f64 	%fd395, %fd393, %fd394;
	fma.rn.f64 	%fd396, %fd395, 0dBFE62E42FEFA39EF, %fd69;
	fma.rn.f64 	%fd397, %fd395, 0dBC7ABC9E3B39803F, %fd396;
	fma.rn.f64 	%fd398, %fd397, 0d3E5ADE1569CE2BDF, 0d3E928AF3FCA213EA;
	fma.rn.f64 	%fd399, %fd398, %fd397, 0d3EC71DEE62401315;
	fma.rn.f64 	%fd400, %fd399, %fd397, 0d3EFA01997C89EB71;
	fma.rn.f64 	%fd401, %fd400, %fd397, 0d3F2A01A014761F65;
	fma.rn.f64 	%fd402, %fd401, %fd397, 0d3F56C16C1852B7AF;
	fma.rn.f64 	%fd403, %fd402, %fd397, 0d3F81111111122322;
	fma.rn.f64 	%fd404, %fd403, %fd397, 0d3FA55555555502A1;
	fma.rn.f64 	%fd405, %fd404, %fd397, 0d3FC5555555555511;
	fma.rn.f64 	%fd406, %fd405, %fd397, 0d3FE000000000000B;
	fma.rn.f64 	%fd407, %fd406, %fd397, 0d3FF0000000000000;
	fma.rn.f64 	%fd408, %fd407, %fd397, 0d3FF0000000000000;
	{
	.reg .b32 %temp; 
	mov.b64 	{%r37, %temp}, %fd408;
	}
	{
	.reg .b32 %temp; 
	mov.b64 	{%temp, %r38}, %fd408;
	}
	shl.b32 	%r207, %r36, 20;
	add.s32 	%r208, %r207, %r38;
	mov.b64 	%fd672, {%r37, %r208};
	{
	.reg .b32 %temp; 
	mov.b64 	{%temp, %r209}, %fd69;
	}
	mov.b32 	%f31, %r209;
	abs.f32 	%f12, %f31;
	setp.lt.f32 	%p35, %f12, 0f4086232B;
	@%p35 bra 	$L__BB0_36;
	setp.lt.f64 	%p36, %fd69, 0d0000000000000000;
	add.f64 	%fd409, %fd69, 0d7FF0000000000000;
	selp.f64 	%fd672, 0d0000000000000000, %fd409, %p36;
	setp.geu.f32 	%p37, %f12, 0f40874800;
	@%p37 bra 	$L__BB0_36;
	shr.u32 	%r210, %r36, 31;
	add.s32 	%r211, %r36, %r210;
	shr.s32 	%r212, %r211, 1;
	shl.b32 	%r213, %r212, 20;
	add.s32 	%r214, %r38, %r213;
	mov.b64 	%fd410, {%r37, %r214};
	sub.s32 	%r215, %r36, %r212;
	shl.b32 	%r216, %r215, 20;
	add.s32 	%r217, %r216, 1072693248;
	mov.b32 	%r218, 0;
	mov.b64 	%fd411, {%r218, %r217};
	mul.f64 	%fd672, %fd411, %fd410;
$L__BB0_36:
	mul.f64 	%fd74, %fd1, %fd672;
	add.s32 	%r219, %r8, -2028;
	cvt.rn.f64.s32 	%fd412, %r219;
	mul.f64 	%fd75, %fd4, %fd412;
	fma.rn.f64 	%fd413, %fd75, 0d3FF71547652B82FE, 0d4338000000000000;
	{
	.reg .b32 %temp; 
	mov.b64 	{%r39, %temp}, %fd413;
	}
	mov.f64 	%fd414, 0dC338000000000000;
	add.rn.f64 	%fd415, %fd413, %fd414;
	fma.rn.f64 	%fd416, %fd415, 0dBFE62E42FEFA39EF, %fd75;
	fma.rn.f64 	%fd417, %fd415, 0dBC7ABC9E3B39803F, %fd416;
	fma.rn.f64 	%fd418, %fd417, 0d3E5ADE1569CE2BDF, 0d3E928AF3FCA213EA;
	fma.rn.f64 	%fd419, %fd418, %fd417, 0d3EC71DEE62401315;
	fma.rn.f64 	%fd420, %fd419, %fd417, 0d3EFA01997C89EB71;
	fma.rn.f64 	%fd421, %fd420, %fd417, 0d3F2A01A014761F65;
	fma.rn.f64 	%fd422, %fd421, %fd417, 0d3F56C16C1852B7AF;
	fma.rn.f64 	%fd423, %fd422, %fd417, 0d3F81111111122322;
	fma.rn.f64 	%fd424, %fd423, %fd417, 0d3FA55555555502A1;
	fma.rn.f64 	%fd425, %fd424, %fd417, 0d3FC5555555555511;
	fma.rn.f64 	%fd426, %fd425, %fd417, 0d3FE000000000000B;
	fma.rn.f64 	%fd427, %fd426, %fd417, 0d3FF0000000000000;
	fma.rn.f64 	%fd428, %fd427, %fd417, 0d3FF0000000000000;
	{
	.reg .b32 %temp; 
	mov.b64 	{%r40, %temp}, %fd428;
	}
	{
	.reg .b32 %temp; 
	mov.b64 	{%temp, %r41}, %fd428;
	}
	shl.b32 	%r220, %r39, 20;
	add.s32 	%r221, %r220, %r41;
	mov.b64 	%fd673, {%r40, %r221};
	{
	.reg .b32 %temp; 
	mov.b64 	{%temp, %r222}, %fd75;
	}
	mov.b32 	%f32, %r222;
	abs.f32 	%f13, %f32;
	setp.lt.f32 	%p38, %f13, 0f4086232B;
	@%p38 bra 	$L__BB0_39;
	setp.lt.f64 	%p39, %fd75, 0d0000000000000000;
	add.f64 	%fd429, %fd75, 0d7FF0000000000000;
	selp.f64 	%fd673, 0d0000000000000000, %fd429, %p39;
	setp.geu.f32 	%p40, %f13, 0f40874800;
	@%p40 bra 	$L__BB0_39;
	shr.u32 	%r223, %r39, 31;
	add.s32 	%r224, %r39, %r223;
	shr.s32 	%r225, %r224, 1;
	shl.b32 	%r226, %r225, 20;
	add.s32 	%r227, %r41, %r226;
	mov.b64 	%fd430, {%r40, %r227};
	sub.s32 	%r228, %r39, %r225;
	shl.b32 	%r229, %r228, 20;
	add.s32 	%r230, %r229, 1072693248;
	mov.b32 	%r231, 0;
	mov.b64 	%fd431, {%r231, %r230};
	mul.f64 	%fd673, %fd431, %fd430;
$L__BB0_39:
	mul.f64 	%fd80, %fd1, %fd673;
	add.s32 	%r232, %r8, -2026;
	cvt.rn.f64.s32 	%fd432, %r232;
	mul.f64 	%fd81, %fd4, %fd432;
	fma.rn.f64 	%fd433, %fd81, 0d3FF71547652B82FE, 0d4338000000000000;
	{
	.reg .b32 %temp; 
	mov.b64 	{%r42, %temp}, %fd433;
	}
	mov.f64 	%fd434, 0dC338000000000000;
	add.rn.f64 	%fd435, %fd433, %fd434;
	fma.rn.f64 	%fd436, %fd435, 0dBFE62E42FEFA39EF, %fd81;
	fma.rn.f64 	%fd437, %fd435, 0dBC7ABC9E3B39803F, %fd436;
	fma.rn.f64 	%fd438, %fd437, 0d3E5ADE1569CE2BDF, 0d3E928AF3FCA213EA;
	fma.rn.f64 	%fd439, %fd438, %fd437, 0d3EC71DEE62401315;
	fma.rn.f64 	%fd440, %fd439, %fd437, 0d3EFA01997C89EB71;
	fma.rn.f64 	%fd441, %fd440, %fd437, 0d3F2A01A014761F65;
	fma.rn.f64 	%fd442, %fd441, %fd437, 0d3F56C16C1852B7AF;
	fma.rn.f64 	%fd443, %fd442, %fd437, 0d3F81111111122322;
	fma.rn.f64 	%fd444, %fd443, %fd437, 0d3FA55555555502A1;
	fma.rn.f64 	%fd445, %fd444, %fd437, 0d3FC5555555555511;
	fma.rn.f64 	%fd446, %fd445, %fd437, 0d3FE000000000000B;
	fma.rn.f64 	%fd447, %fd446, %fd437, 0d3FF0000000000000;
	fma.rn.f64 	%fd448, %fd447, %fd437, 0d3FF0000000000000;
	{
	.reg .b32 %temp; 
	mov.b64 	{%r43, %temp}, %fd448;
	}
	{
	.reg .b32 %temp; 
	mov.b64 	{%temp, %r44}, %fd448;
	}
	shl.b32 	%r233, %r42, 20;
	add.s32 	%r234, %r233, %r44;
	mov.b64 	%fd674, {%r43, %r234};
	{
	.reg .b32 %temp; 
	mov.b64 	{%temp, %r235}, %fd81;
	}
	mov.b32 	%f33, %r235;
	abs.f32 	%f14, %f33;
	setp.lt.f32 	%p41, %f14, 0f4086232B;
	@%p41 bra 	$L__BB0_42;
	setp.lt.f64 	%p42, %fd81, 0d0000000000000000;
	add.f64 	%fd449, %fd81, 0d7FF0000000000000;
	selp.f64 	%fd674, 0d0000000000000000, %fd449, %p42;
	setp.geu.f32 	%p43, %f14, 0f40874800;
	@%p43 bra 	$L__BB0_42;
	shr.u32 	%r236, %r42, 31;
	add.s32 	%r237, %r42, %r236;
	shr.s32 	%r238, %r237, 1;
	shl.b32 	%r239, %r238, 20;
	add.s32 	%r240, %r44, %r239;
	mov.b64 	%fd450, {%r43, %r240};
	sub.s32 	%r241, %r42, %r238;
	shl.b32 	%r242, %r241, 20;
	add.s32 	%r243, %r242, 1072693248;
	mov.b32 	%r244, 0;
	mov.b64 	%fd451, {%r244, %r243};
	mul.f64 	%fd674, %fd451, %fd450;
$L__BB0_42:
	mul.f64 	%fd86, %fd1, %fd674;
	mov.u32 	%r245, %tid.x;
	shl.b32 	%r246, %r245, 5;
	add.s32 	%r247, %r246, -2024;
	cvt.rn.f64.s32 	%fd452, %r247;
	mul.f64 	%fd87, %fd4, %fd452;
	fma.rn.f64 	%fd453, %fd87, 0d3FF71547652B82FE, 0d4338000000000000;
	{
	.reg .b32 %temp; 
	mov.b64 	{%r45, %temp}, %fd453;
	}
	mov.f64 	%fd454, 0dC338000000000000;
	add.rn.f64 	%fd455, %fd453, %fd454;
	fma.rn.f64 	%fd456, %fd455, 0dBFE62E42FEFA39EF, %fd87;
	fma.rn.f64 	%fd457, %fd455, 0dBC7ABC9E3B39803F, %fd456;
	fma.rn.f64 	%fd458, %fd457, 0d3E5ADE1569CE2BDF, 0d3E928AF3FCA213EA;
	fma.rn.f64 	%fd459, %fd458, %fd457, 0d3EC71DEE62401315;
	fma.rn.f64 	%fd460, %fd459, %fd457, 0d3EFA01997C89EB71;
	fma.rn.f64 	%fd461, %fd460, %fd457, 0d3F2A01A014761F65;
	fma.rn.f64 	%fd462, %fd461, %fd457, 0d3F56C16C1852B7AF;
	fma.rn.f64 	%fd463, %fd462, %fd457, 0d3F81111111122322;
	fma.rn.f64 	%fd464, %fd463, %fd457, 0d3FA55555555502A1;
	fma.rn.f64 	%fd465, %fd464, %fd457, 0d3FC5555555555511;
	fma.rn.f64 	%fd466, %fd465, %fd457, 0d3FE000000000000B;
	fma.rn.f64 	%fd467, %fd466, %fd457, 0d3FF0000000000000;
	fma.rn.f64 	%fd468, %fd467, %fd457, 0d3FF0000000000000;
	{
	.reg .b32 %temp; 
	mov.b64 	{%r46, %temp}, %fd468;
	}
	{
	.reg .b32 %temp; 
	mov.b64 	{%temp, %r47}, %fd468;
	}
	shl.b32 	%r248, %r45, 20;
	add.s32 	%r249, %r248, %r47;
	mov.b64 	%fd675, {%r46, %r249};
	{
	.reg .b32 %temp; 
	mov.b64 	{%temp, %r250}, %fd87;
	}
	mov.b32 	%f34, %r250;
	abs.f32 	%f15, %f34;
	setp.lt.f32 	%p44, %f15, 0f4086232B;
	@%p44 bra 	$L__BB0_45;
	setp.lt.f64 	%p45, %fd87, 0d0000000000000000;
	add.f64 	%fd469, %fd87, 0d7FF0000000000000;
	selp.f64 	%fd675, 0d0000000000000000, %fd469, %p45;
	setp.geu.f32 	%p46, %f15, 0f40874800;
	@%p46 bra 	$L__BB0_45;
	shr.u32 	%r251, %r45, 31;
	add.s32 	%r252, %r45, %r251;
	shr.s32 	%r253, %r252, 1;
	shl.b32 	%r254, %r253, 20;
	add.s32 	%r255, %r47, %r254;
	mov.b64 	%fd470, {%r46, %r255};
	sub.s32 	%r256, %r45, %r253;
	shl.b32 	%r257, %r256, 20;
	add.s32 	%r258, %r257, 1072693248;
	mov.b32 	%r259, 0;
	mov.b64 	%fd471, {%r259, %r258};
	mul.f64 	%fd675, %fd471, %fd470;
$L__BB0_45:
	mul.f64 	%fd92, %fd1, %fd675;
	mov.u32 	%r260, %tid.x;
	shl.b32 	%r48, %r260, 5;
	add.s32 	%r261, %r48, -2022;
	cvt.rn.f64.s32 	%fd472, %r261;
	mul.f64 	%fd473, %fd4, %fd472;
	fma.rn.f64 	%fd474, %fd473, 0d3FF71547652B82FE, 0d4338000000000000;
	{
	.reg .b32 %temp; 
	mov.b64 	{%r49, %temp}, %fd474;
	}
	mov.f64 	%fd475, 0dC338000000000000;
	add.rn.f64 	%fd476, %fd474, %fd475;
	fma.rn.f64 	%fd477, %fd476, 0dBFE62E42FEFA39EF, %fd473;
	fma.rn.f64 	%fd478, %fd476, 0dBC7ABC9E3B39803F, %fd477;
	fma.rn.f64 	%fd479, %fd478, 0d3E5ADE1569CE2BDF, 0d3E928AF3FCA213EA;
	fma.rn.f64 	%fd480, %fd479, %fd478, 0d3EC71DEE62401315;
	fma.rn.f64 	%fd481, %fd480, %fd478, 0d3EFA01997C89EB71;
	fma.rn.f64 	%fd482, %fd481, %fd478, 0d3F2A01A014761F65;
	fma.rn.f64 	%fd483, %fd482, %fd478, 0d3F56C16C1852B7AF;
	fma.rn.f64 	%fd484, %fd483, %fd478, 0d3F81111111122322;
	fma.rn.f64 	%fd485, %fd484, %fd478, 0d3FA55555555502A1;
	fma.rn.f64 	%fd486, %fd485, %fd478, 0d3FC5555555555511;
	fma.rn.f64 	%fd487, %fd486, %fd478, 0d3FE000000000000B;
	fma.rn.f64 	%fd488, %fd487, %fd478, 0d3FF0000000000000;
	fma.rn.f64 	%fd489, %fd488, %fd478, 0d3FF0000000000000;
	{
	.reg .b32 %temp; 
	mov.b64 	{%r50, %temp}, %fd489;
	}
	{
	.reg .b32 %temp; 
	mov.b64 	{%temp, %r51}, %fd489;
	}
	shl.b32 	%r262, %r49, 20;
	add.s32 	%r263, %r262, %r51;
	mov.b64 	%fd676, {%r50, %r263};
	{
	.reg .b32 %temp; 
	mov.b64 	{%temp, %r264}, %fd473;
	}
	mov.b32 	%f35, %r264;
	abs.f32 	%f16, %f35;
	setp.lt.f32 	%p47, %f16, 0f4086232B;
	@%p47 bra 	$L__BB0_48;
	cvt.rn.f64.s32 	%fd490, %r261;
	mul.f64 	%fd491, %fd4, %fd490;
	setp.lt.f64 	%p48, %fd491, 0d0000000000000000;
	add.f64 	%fd492, %fd491, 0d7FF0000000000000;
	selp.f64 	%fd676, 0d0000000000000000, %fd492, %p48;
	setp.geu.f32 	%p49, %f16, 0f40874800;
	@%p49 bra 	$L__BB0_48;
	shr.u32 	%r266, %r49, 31;
	add.s32 	%r267, %r49, %r266;
	shr.s32 	%r268, %r267, 1;
	shl.b32 	%r269, %r268, 20;
	add.s32 	%r270, %r51, %r269;
	mov.b64 	%fd493, {%r50, %r270};
	sub.s32 	%r271, %r49, %r268;
	shl.b32 	%r272, %r271, 20;
	add.s32 	%r273, %r272, 1072693248;
	mov.b32 	%r274, 0;
	mov.b64 	%fd494, {%r274, %r273};
	mul.f64 	%fd676, %fd494, %fd493;
$L__BB0_48:
	mul.f64 	%fd97, %fd1, %fd676;
	mov.u32 	%r275, %tid.x;
	shl.b32 	%r276, %r275, 5;
	add.s32 	%r277, %r276, -2020;
	cvt.rn.f64.s32 	%fd495, %r277;
	mul.f64 	%fd496, %fd4, %fd495;
	fma.rn.f64 	%fd497, %fd496, 0d3FF71547652B82FE, 0d4338000000000000;
	{
	.reg .b32 %temp; 
	mov.b64 	{%r52, %temp}, %fd497;
	}
	mov.f64 	%fd498, 0dC338000000000000;
	add.rn.f64 	%fd499, %fd497, %fd498;
	fma.rn.f64 	%fd500, %fd499, 0dBFE62E42FEFA39EF, %fd496;
	fma.rn.f64 	%fd501, %fd499, 0dBC7ABC9E3B39803F, %fd500;
	fma.rn.f64 	%fd502, %fd501, 0d3E5ADE1569CE2BDF, 0d3E928AF3FCA213EA;
	fma.rn.f64 	%fd503, %fd502, %fd501, 0d3EC71DEE62401315;
	fma.rn.f64 	%fd504, %fd503, %fd501, 0d3EFA01997C89EB71;
	fma.rn.f64 	%fd505, %fd504, %fd501, 0d3F2A01A014761F65;
	fma.rn.f64 	%fd506, %fd505, %fd501, 0d3F56C16C1852B7AF;
	fma.rn.f64 	%fd507, %fd506, %fd501, 0d3F81111111122322;
	fma.rn.f64 	%fd508, %fd507, %fd501, 0d3FA55555555502A1;
	fma.rn.f64 	%fd509, %fd508, %fd501, 0d3FC5555555555511;
	fma.rn.f64 	%fd510, %fd509, %fd501, 0d3FE000000000000B;
	fma.rn.f64 	%fd511, %fd510, %fd501, 0d3FF0000000000000;
	fma.rn.f64 	%fd512, %fd511, %fd501, 0d3FF0000000000000;
	{
	.reg .b32 %temp; 
	mov.b64 	{%r53, %temp}, %fd512;
	}
	{
	.reg .b32 %temp; 
	mov.b64 	{%temp, %r54}, %fd512;
	}
	shl.b32 	%r278, %r52, 20;
	add.s32 	%r279, %r278, %r54;
	mov.b64 	%fd677, {%r53, %r279};
	{
	.reg .b32 %temp; 
	mov.b64 	{%temp, %r280}, %fd496;
	}
	mov.b32 	%f36, %r280;
	abs.f32 	%f17, %f36;
	setp.lt.f32 	%p50, %f17, 0f4086232B;
	@%p50 bra 	$L__BB0_51;
	mov.u32 	%r281, %tid.x;
	shl.b32 	%r282, %r281, 5;
	add.s32 	%r283, %r282, -2020;
	cvt.rn.f64.s32 	%fd513, %r283;
	mul.f64 	%fd514, %fd4, %fd513;
	setp.lt.f64 	%p51, %fd514, 0d0000000000000000;
	add.f64 	%fd515, %fd514, 0d7FF0000000000000;
	selp.f64 	%fd677, 0d0000000000000000, %fd515, %p51;
	setp.geu.f32 	%p52, %f17, 0f40874800;
	@%p52 bra 	$L__BB0_51;
	shr.u32 	%r284, %r52, 31;
	add.s32 	%r285, %r52, %r284;
	shr.s32 	%r286, %r285, 1;
	shl.b32 	%r287, %r286, 20;
	add.s32 	%r288, %r54, %r287;
	mov.b64 	%fd516, {%r53, %r288};
	sub.s32 	%r289, %r52, %r286;
	shl.b32 	%r290, %r289, 20;
	add.s32 	%r291, %r290, 1072693248;
	mov.b32 	%r292, 0;
	mov.b64 	%fd517, {%r292, %r291};
	mul.f64 	%fd677, %fd517, %fd516;
$L__BB0_51:
	mul.f64 	%fd102, %fd1, %fd677;
	mov.u32 	%r293, %tid.x;
	shl.b32 	%r294, %r293, 5;
	add.s32 	%r295, %r294, -2018;
	cvt.rn.f64.s32 	%fd518, %r295;
	mul.f64 	%fd519, %fd4, %fd518;
	fma.rn.f64 	%fd520, %fd519, 0d3FF71547652B82FE, 0d4338000000000000;
	{
	.reg .b32 %temp; 
	mov.b64 	{%r55, %temp}, %fd520;
	}
	mov.f64 	%fd521, 0dC338000000000000;
	add.rn.f64 	%fd522, %fd520, %fd521;
	fma.rn.f64 	%fd523, %fd522, 0dBFE62E42FEFA39EF, %fd519;
	fma.rn.f64 	%fd524, %fd522, 0dBC7ABC9E3B39803F, %fd523;
	fma.rn.f64 	%fd525, %fd524, 0d3E5ADE1569CE2BDF, 0d3E928AF3FCA213EA;
	fma.rn.f64 	%fd526, %fd525, %fd524, 0d3EC71DEE62401315;
	fma.rn.f64 	%fd527, %fd526, %fd524, 0d3EFA01997C89EB71;
	fma.rn.f64 	%fd528, %fd527, %fd524, 0d3F2A01A014761F65;
	fma.rn.f64 	%fd529, %fd528, %fd524, 0d3F56C16C1852B7AF;
	fma.rn.f64 	%fd530, %fd529, %fd524, 0d3F81111111122322;
	fma.rn.f64 	%fd531, %fd530, %fd524, 0d3FA55555555502A1;
	fma.rn.f64 	%fd532, %fd531, %fd524, 0d3FC5555555555511;
	fma.rn.f64 	%fd533, %fd532, %fd524, 0d3FE000000000000B;
	fma.rn.f64 	%fd534, %fd533, %fd524, 0d3FF0000000000000;
	fma.rn.f64 	%fd535, %fd534, %fd524, 0d3FF0000000000000;
	{
	.reg .b32 %temp; 
	mov.b64 	{%r56, %temp}, %fd535;
	}
	{
	.reg .b32 %temp; 
	mov.b64 	{%temp, %r57}, %fd535;
	}
	shl.b32 	%r296, %r55, 20;
	add.s32 	%r297, %r296, %r57;
	mov.b64 	%fd678, {%r56, %r297};
	{
	.reg .b32 %temp; 
	mov.b64 	{%temp, %r298}, %fd519;
	}
	mov.b32 	%f37, %r298;
	abs.f32 	%f18, %f37;
	setp.lt.f32 	%p53, %f18, 0f4086232B;
	@%p53 bra 	$L__BB0_54;
	mov.u32 	%r299, %tid.x;
	shl.b32 	%r300, %r299, 5;
	add.s32 	%r301, %r300, -2018;
	cvt.rn.f64.s32 	%fd536, %r301;
	mul.f64 	%fd537, %fd4, %fd536;
	setp.lt.f64 	%p54, %fd537, 0d0000000000000000;
	add.f64 	%fd538, %fd537, 0d7FF0000000000000;
	selp.f64 	%fd678, 0d0000000000000000, %fd538, %p54;
	setp.geu.f32 	%p55, %f18, 0f40874800;
	@%p55 bra 	$L__BB0_54;
	shr.u32 	%r302, %r55, 31;
	add.s32 	%r303, %r55, %r302;
	shr.s32 	%r304, %r303, 1;
	shl.b32 	%r305, %r304, 20;
	add.s32 	%r306, %r57, %r305;
	mov.b64 	%fd539, {%r56, %r306};
	sub.s32 	%r307, %r55, %r304;
	shl.b32 	%r308, %r307, 20;
	add.s32 	%r309, %r308, 1072693248;
	mov.b32 	%r310, 0;
	mov.b64 	%fd540, {%r310, %r309};
	mul.f64 	%fd678, %fd540, %fd539;
$L__BB0_54:
	mul.f64 	%fd107, %fd1, %fd678;
	mov.u32 	%r311, %tid.x;
	setp.ne.s32 	%p56, %r311, 127;
	@%p56 bra 	$L__BB0_59;
	mul.f64 	%fd108, %fd4, 0d40A0000000000000;
	fma.rn.f64 	%fd541, %fd108, 0d3FF71547652B82FE, 0d4338000000000000;
	{
	.reg .b32 %temp; 
	mov.b64 	{%r58, %temp}, %fd541;
	}
	mov.f64 	%fd542, 0dC338000000000000;
	add.rn.f64 	%fd543, %fd541, %fd542;
	fma.rn.f64 	%fd544, %fd543, 0dBFE62E42FEFA39EF, %fd108;
	fma.rn.f64 	%fd545, %fd543, 0dBC7ABC9E3B39803F, %fd544;
	fma.rn.f64 	%fd546, %fd545, 0d3E5ADE1569CE2BDF, 0d3E928AF3FCA213EA;
	fma.rn.f64 	%fd547, %fd546, %fd545, 0d3EC71DEE62401315;
	fma.rn.f64 	%fd548, %fd547, %fd545, 0d3EFA01997C89EB71;
	fma.rn.f64 	%fd549, %fd548, %fd545, 0d3F2A01A014761F65;
	fma.rn.f64 	%fd550, %fd549, %fd545, 0d3F56C16C1852B7AF;
	fma.rn.f64 	%fd551, %fd550, %fd545, 0d3F81111111122322;
	fma.rn.f64 	%fd552, %fd551, %fd545, 0d3FA55555555502A1;
	fma.rn.f64 	%fd553, %fd552, %fd545, 0d3FC5555555555511;
	fma.rn.f64 	%fd554, %fd553, %fd545, 0d3FE000000000000B;
	fma.rn.f64 	%fd555, %fd554, %fd545, 0d3FF0000000000000;
	fma.rn.f64 	%fd556, %fd555, %fd545, 0d3FF0000000000000;
	{
	.reg .b32 %temp; 
	mov.b64 	{%r59, %temp}, %fd556;
	}
	{
	.reg .b32 %temp; 
	mov.b64 	{%temp, %r60}, %fd556;
	}
	shl.b32 	%r312, %r58, 20;
	add.s32 	%r313, %r312, %r60;
	mov.b64 	%fd679, {%r59, %r313};
	{
	.reg .b32 %temp; 
	mov.b64 	{%temp, %r314}, %fd108;
	}
	mov.b32 	%f38, %r314;
	abs.f32 	%f19, %f38;
	setp.lt.f32 	%p57, %f19, 0f4086232B;
	@%p57 bra 	$L__BB0_58;
	setp.lt.f64 	%p58, %fd108, 0d0000000000000000;
	add.f64 	%fd557, %fd108, 0d7FF0000000000000;
	selp.f64 	%fd679, 0d0000000000000000, %fd557, %p58;
	setp.geu.f32 	%p59, %f19, 0f40874800;
	@%p59 bra 	$L__BB0_58;
	shr.u32 	%r315, %r58, 31;
	add.s32 	%r316, %r58, %r315;
	shr.s32 	%r317, %r316, 1;
	shl.b32 	%r318, %r317, 20;
	add.s32 	%r319, %r60, %r318;
	mov.b64 	%fd558, {%r59, %r319};
	sub.s32 	%r320, %r58, %r317;
	shl.b32 	%r321, %r320, 20;
	add.s32 	%r322, %r321, 1072693248;
	mov.b32 	%r323, 0;
	mov.b64 	%fd559, {%r323, %r322};
	mul.f64 	%fd679, %fd559, %fd558;
$L__BB0_58:
	mul.f64 	%fd560, %fd1, %fd679;
	setp.gt.f64 	%p60, %fd560, %fd2;
	sub.f64 	%fd561, %fd560, %fd2;
	selp.f64 	%fd562, %fd561, 0d0000000000000000, %p60;
	st.shared.f64 	[_ZZ13binomialGPUv5PdS_S_dddE10call_bound+1024], %fd562;
$L__BB0_59:
	mov.u32 	%r324, %tid.x;
	shl.b32 	%r325, %r324, 3;
	mov.u32 	%r326, _ZZ13binomialGPUv5PdS_S_dddE10call_bound;
	add.s32 	%r327, %r326, %r325;
	st.shared.f64 	[%r327], %fd697;
	bar.sync 	0;
	ld.shared.f64 	%fd680, [%r327+8];
	bar.sync 	0;
	setp.gt.u32 	%p61, %r324, 127;
	@%p61 bra 	$L__BB0_62;
	rcp.rn.f64 	%fd114, %fd662;
	sub.f64 	%fd563, %fd26, %fd2;
	setp.gt.f64 	%p62, %fd26, %fd2;
	selp.f64 	%fd695, %fd563, 0d0000000000000000, %p62;
	sub.f64 	%fd564, %fd32, %fd2;
	setp.gt.f64 	%p63, %fd32, %fd2;
	selp.f64 	%fd694, %fd564, 0d0000000000000000, %p63;
	sub.f64 	%fd565, %fd38, %fd2;
	setp.gt.f64 	%p64, %fd38, %fd2;
	selp.f64 	%fd693, %fd565, 0d0000000000000000, %p64;
	sub.f64 	%fd566, %fd44, %fd2;
	setp.gt.f64 	%p65, %fd44, %fd2;
	selp.f64 	%fd692, %fd566, 0d0000000000000000, %p65;
	sub.f64 	%fd567, %fd50, %fd2;
	setp.gt.f64 	%p66, %fd50, %fd2;
	selp.f64 	%fd691, %fd567, 0d0000000000000000, %p66;
	sub.f64 	%fd568, %fd56, %fd2;
	setp.gt.f64 	%p67, %fd56, %fd2;
	selp.f64 	%fd690, %fd568, 0d0000000000000000, %p67;
	sub.f64 	%fd569, %fd62, %fd2;
	setp.gt.f64 	%p68, %fd62, %fd2;
	selp.f64 	%fd689, %fd569, 0d0000000000000000, %p68;
	sub.f64 	%fd570, %fd68, %fd2;
	setp.gt.f64 	%p69, %fd68, %fd2;
	selp.f64 	%fd688, %fd570, 0d0000000000000000, %p69;
	sub.f64 	%fd571, %fd74, %fd2;
	setp.gt.f64 	%p70, %fd74, %fd2;
	selp.f64 	%fd687, %fd571, 0d0000000000000000, %p70;
	sub.f64 	%fd572, %fd80, %fd2;
	setp.gt.f64 	%p71, %fd80, %fd2;
	selp.f64 	%fd686, %fd572, 0d0000000000000000, %p71;
	sub.f64 	%fd573, %fd86, %fd2;
	setp.gt.f64 	%p72, %fd86, %fd2;
	selp.f64 	%fd685, %fd573, 0d0000000000000000, %p72;
	sub.f64 	%fd574, %fd92, %fd2;
	setp.gt.f64 	%p73, %fd92, %fd2;
	selp.f64 	%fd684, %fd574, 0d0000000000000000, %p73;
	sub.f64 	%fd575, %fd97, %fd2;
	setp.gt.f64 	%p74, %fd97, %fd2;
	selp.f64 	%fd683, %fd575, 0d0000000000000000, %p74;
	sub.f64 	%fd576, %fd102, %fd2;
	setp.gt.f64 	%p75, %fd102, %fd2;
	selp.f64 	%fd682, %fd576, 0d0000000000000000, %p75;
	sub.f64 	%fd577, %fd107, %fd2;
	setp.gt.f64 	%p76, %fd107, %fd2;
	selp.f64 	%fd681, %fd577, 0d0000000000000000, %p76;
	mov.u32 	%r328, %tid.x;
	shl.b32 	%r335, %r328, 4;
	shl.b32 	%r330, %r328, 3;
	mov.u32 	%r331, _ZZ13binomialGPUv5PdS_S_dddE10call_bound;
	add.s32 	%r332, %r331, %r330;
$L__BB0_61:
	mov.f64 	%fd578, 0d3FF0000000000000;
	sub.f64 	%fd579, %fd578, %fd14;
	mul.f64 	%fd580, %fd14, %fd695;
	fma.rn.f64 	%fd581, %fd579, %fd697, %fd580;
	mul.f64 	%fd582, %fd114, %fd581;
	mul.f64 	%fd583, %fd14, %fd694;
	fma.rn.f64 	%fd584, %fd579, %fd695, %fd583;
	mul.f64 	%fd585, %fd114, %fd584;
	mul.f64 	%fd586, %fd14, %fd693;
	fma.rn.f64 	%fd587, %fd579, %fd694, %fd586;
	mul.f64 	%fd588, %fd114, %fd587;
	mul.f64 	%fd589, %fd14, %fd692;
	fma.rn.f64 	%fd590, %fd579, %fd693, %fd589;
	mul.f64 	%fd591, %fd114, %fd590;
	mul.f64 	%fd592, %fd14, %fd691;
	fma.rn.f64 	%fd593, %fd579, %fd692, %fd592;
	mul.f64 	%fd594, %fd114, %fd593;
	mul.f64 	%fd595, %fd14, %fd690;
	fma.rn.f64 	%fd596, %fd579, %fd691, %fd595;
	mul.f64 	%fd597, %fd114, %fd596;
	mul.f64 	%fd598, %fd14, %fd689;
	fma.rn.f64 	%fd599, %fd579, %fd690, %fd598;
	mul.f64 	%fd600, %fd114, %fd599;
	mul.f64 	%fd601, %fd14, %fd688;
	fma.rn.f64 	%fd602, %fd579, %fd689, %fd601;
	mul.f64 	%fd603, %fd114, %fd602;
	mul.f64 	%fd604, %fd14, %fd687;
	fma.rn.f64 	%fd605, %fd579, %fd688, %fd604;
	mul.f64 	%fd606, %fd114, %fd605;
	mul.f64 	%fd607, %fd14, %fd686;
	fma.rn.f64 	%fd608, %fd579, %fd687, %fd607;
	mul.f64 	%fd609, %fd114, %fd608;
	mul.f64 	%fd610, %fd14, %fd685;
	fma.rn.f64 	%fd611, %fd579, %fd686, %fd610;
	mul.f64 	%fd612, %fd114, %fd611;
	mul.f64 	%fd613, %fd14, %fd684;
	fma.rn.f64 	%fd614, %fd579, %fd685, %fd613;
	mul.f64 	%fd615, %fd114, %fd614;
	mul.f64 	%fd616, %fd14, %fd683;
	fma.rn.f64 	%fd617, %fd579, %fd684, %fd616;
	mul.f64 	%fd618, %fd114, %fd617;
	mul.f64 	%fd619, %fd14, %fd682;
	fma.rn.f64 	%fd620, %fd579, %fd683, %fd619;
	mul.f64 	%fd621, %fd114, %fd620;
	mul.f64 	%fd622, %fd14, %fd681;
	fma.rn.f64 	%fd623, %fd579, %fd682, %fd622;
	mul.f64 	%fd624, %fd114, %fd623;
	mul.f64 	%fd625, %fd14, %fd680;
	fma.rn.f64 	%fd626, %fd579, %fd681, %fd625;
	mul.f64 	%fd627, %fd114, %fd626;
	st.shared.f64 	[%r332], %fd582;
	bar.sync 	0;
	ld.shared.f64 	%fd628, [%r332+8];
	bar.sync 	0;
	mul.f64 	%fd629, %fd14, %fd585;
	fma.rn.f64 	%fd630, %fd579, %fd582, %fd629;
	mul.f64 	%fd697, %fd114, %fd630;
	mul.f64 	%fd631, %fd14, %fd588;
	fma.rn.f64 	%fd632, %fd579, %fd585, %fd631;
	mul.f64 	%fd695, %fd114, %fd632;
	mul.f64 	%fd633, %fd14, %fd591;
	fma.rn.f64 	%fd634, %fd579, %fd588, %fd633;
	mul.f64 	%fd694, %fd114, %fd634;
	mul.f64 	%fd635, %fd14, %fd594;
	fma.rn.f64 	%fd636, %fd579, %fd591, %fd635;
	mul.f64 	%fd693, %fd114, %fd636;
	mul.f64 	%fd637, %fd14, %fd597;
	fma.rn.f64 	%fd638, %fd579, %fd594, %fd637;
	mul.f64 	%fd692, %fd114, %fd638;
	mul.f64 	%fd639, %fd14, %fd600;
	fma.rn.f64 	%fd640, %fd579, %fd597, %fd639;
	mul.f64 	%fd691, %fd114, %fd640;
	mul.f64 	%fd641, %fd14, %fd603;
	fma.rn.f64 	%fd642, %fd579, %fd600, %fd641;
	mul.f64 	%fd690, %fd114, %fd642;
	mul.f64 	%fd643, %fd14, %fd606;
	fma.rn.f64 	%fd644, %fd579, %fd603, %fd643;
	mul.f64 	%fd689, %fd114, %fd644;
	mul.f64 	%fd645, %fd14, %fd609;
	fma.rn.f64 	%fd646, %fd579, %fd606, %fd645;
	mul.f64 	%fd688, %fd114, %fd646;
	mul.f64 	%fd647, %fd14, %fd612;
	fma.rn.f64 	%fd648, %fd579, %fd609, %fd647;
	mul.f64 	%fd687, %fd114, %fd648;
	mul.f64 	%fd649, %fd14, %fd615;
	fma.rn.f64 	%fd650, %fd579, %fd612, %fd649;
	mul.f64 	%fd686, %fd114, %fd650;
	mul.f64 	%fd651, %fd14, %fd618;
	fma.rn.f64 	%fd652, %fd579, %fd615, %fd651;
	mul.f64 	%fd685, %fd114, %fd652;
	mul.f64 	%fd653, %fd14, %fd621;
	fma.rn.f64 	%fd654, %fd579, %fd618, %fd653;
	mul.f64 	%fd684, %fd114, %fd654;
	mul.f64 	%fd655, %fd14, %fd624;
	fma.rn.f64 	%fd656, %fd579, %fd621, %fd655;
	mul.f64 	%fd683, %fd114, %fd656;
	mul.f64 	%fd657, %fd14, %fd627;
	fma.rn.f64 	%fd658, %fd579, %fd624, %fd657;
	mul.f64 	%fd682, %fd114, %fd658;
	mul.f64 	%fd659, %fd14, %fd628;
	fma.rn.f64 	%fd660, %fd579, %fd627, %fd659;
	mul.f64 	%fd681, %fd114, %fd660;
	st.shared.f64 	[%r332], %fd697;
	bar.sync 	0;
	ld.shared.f64 	%fd680, [%r332+8];
	bar.sync 	0;
	add.s32 	%r335, %r335, 2;
	setp.ne.s32 	%p77, %r335, 2048;
	@%p77 bra 	$L__BB0_61;
$L__BB0_62:
	mov.u32 	%r333, %tid.x;
	setp.ne.s32 	%p78, %r333, 0;
	@%p78 bra 	$L__BB0_64;
	ld.param.u64 	%rd12, [_Z13binomialGPUv5PdS_S_ddd_param_2];
	mov.u32 	%r334, %ctaid.x;
	cvta.to.global.u64 	%rd9, %rd12;
	mul.wide.u32 	%rd10, %r334, 8;
	add.s64 	%rd11, %rd9, %rd10;
	st.global.f64 	[%rd11], %fd697;
$L__BB0_64:
	ret;

}


// ===== COMPILED SASS (sm_100) =====

	.target	sm_100

	.elftype	@"ET_EXEC"


//--------------------- .note.nv.tkinfo           --------------------------
	.section	.note.nv.tkinfo,"",@"SHT_NOTE"
	.sectionflags	@"SHF_NOTE_NV_TKINFO"
	.tkinfo
        /*0018*/ 	.word	0x00000002
        /*0030*/ 	.string	""
        /*0030*/ 	.string	"ptxas"
        /*0030*/ 	.string	"Cuda compilation tools, release 13.0, V13.0.88"
        /*0030*/ 	.string	"Build cuda_13.0.r13.0/compiler.36424714_0"
        /*0030*/ 	.string	"-arch sm_100 -m 64 "



//--------------------- .note.nv.cuinfo           --------------------------
	.section	.note.nv.cuinfo,"",@"SHT_NOTE"
	.sectionflags	@"SHF_NOTE_NV_CUINFO"
        /*0018*/ 	.short	0x0002
        /*001a*/ 	.short	0x0064
        /*001c*/ 	.short	0x0082
	.zero		2


//--------------------- .nv.info                  --------------------------
	.section	.nv.info,"",@"SHT_CUDA_INFO"
	.align	4


	//----- nvinfo : EIATTR_REGCOUNT
	.align		4
        /*0000*/ 	.byte	0x04, 0x2f
        /*0002*/ 	.short	(.L_1 - .L_0)
	.align		4
.L_0:
        /*0004*/ 	.word	index@(_Z13binomialGPUv5PdS_S_ddd)
        /*0008*/ 	.word	0x00000038


	//----- nvinfo : EIATTR_FRAME_SIZE
	.align		4
.L_1:
        /*000c*/ 	.byte	0x04, 0x11
        /*000e*/ 	.short	(.L_3 - .L_2)
	.align		4
.L_2:
        /*0010*/ 	.word	index@($__internal_2_$__cuda_sm20_dsqrt_rn_f64_mediumpath_v1)
        /*0014*/ 	.word	0x00000000


	//----- nvinfo : EIATTR_FRAME_SIZE
	.align		4
.L_3:
        /*0018*/ 	.byte	0x04, 0x11
        /*001a*/ 	.short	(.L_5 - .L_4)
	.align		4
.L_4:
        /*001c*/ 	.word	index@($__internal_1_$__cuda_sm20_div_rn_f64_full)
        /*0020*/ 	.word	0x00000000


	//----- nvinfo : EIATTR_FRAME_SIZE
	.align		4
.L_5:
        /*0024*/ 	.byte	0x04, 0x11
        /*0026*/ 	.short	(.L_7 - .L_6)
	.align		4
.L_6:
        /*0028*/ 	.word	index@($__internal_0_$__cuda_sm20_dblrcp_rn_slowpath_v3)
        /*002c*/ 	.word	0x00000000


	//----- nvinfo : EIATTR_FRAME_SIZE
	.align		4
.L_7:
        /*0030*/ 	.byte	0x04, 0x11
        /*0032*/ 	.short	(.L_9 - .L_8)
	.align		4
.L_8:
        /*0034*/ 	.word	index@(_Z13binomialGPUv5PdS_S_ddd)
        /*0038*/ 	.word	0x00000000


	//----- nvinfo : EIATTR_MIN_STACK_SIZE
	.align		4
.L_9:
        /*003c*/ 	.byte	0x04, 0x12
        /*003e*/ 	.short	(.L_11 - .L_10)
	.align		4
.L_10:
        /*0040*/ 	.word	index@(_Z13binomialGPUv5PdS_S_ddd)
        /*0044*/ 	.word	0x00000000
.L_11:


//--------------------- .nv.compat                --------------------------
	.section	.nv.compat,"",@"SHT_CUDA_COMPAT_INFO"
	.align	4
        /*0000*/ 	.byte	0x02, 0x09, 0x00, 0x00, 0x02, 0x02, 0x01, 0x00, 0x02, 0x05, 0x05, 0x00, 0x03, 0x07, 0x01, 0x01
        /*0010*/ 	.byte	0x02, 0x03, 0x00, 0x00, 0x02, 0x06, 0x01, 0x00, 0x04, 0x0b, 0x08, 0x00, 0x01, 0x00, 0x00, 0x00
        /*0020*/ 	.byte	0x00, 0x00, 0x00, 0x00


//--------------------- .nv.info._Z13binomialGPUv5PdS_S_ddd --------------------------
	.section	.nv.info._Z13binomialGPUv5PdS_S_ddd,"",@"SHT_CUDA_INFO"
	.sectionflags	@""
	.align	4


	//----- nvinfo : EIATTR_CUDA_API_VERSION
	.align		4
        /*0000*/ 	.byte	0x04, 0x37
        /*0002*/ 	.short	(.L_13 - .L_12)
.L_12:
        /*0004*/ 	.word	0x00000082


	//----- nvinfo : EIATTR_KPARAM_INFO
	.align		4
.L_13:
        /*0008*/ 	.byte	0x04, 0x17
        /*000a*/ 	.short	(.L_15 - .L_14)
.L_14:
        /*000c*/ 	.word	0x00000000
        /*0010*/ 	.short	0x0005
        /*0012*/ 	.short	0x0028
        /*0014*/ 	.byte	0x00, 0xf0, 0x21, 0x00


	//----- nvinfo : EIATTR_KPARAM_INFO
	.align		4
.L_15:
        /*0018*/ 	.byte	0x04, 0x17
        /*001a*/ 	.short	(.L_17 - .L_16)
.L_16:
        /*001c*/ 	.word	0x00000000
        /*0020*/ 	.short	0x0004
        /*0022*/ 	.short	0x0020
        /*0024*/ 	.byte	0x00, 0xf0, 0x21, 0x00


	//----- nvinfo : EIATTR_KPARAM_INFO
	.align		4
.L_17:
        /*0028*/ 	.byte	0x04, 0x17
        /*002a*/ 	.short	(.L_19 - .L_18)
.L_18:
        /*002c*/ 	.word	0x00000000
        /*0030*/ 	.short	0x0003
        /*0032*/ 	.short	0x0018
        /*0034*/ 	.byte	0x00, 0xf0, 0x21, 0x00


	//----- nvinfo : EIATTR_KPARAM_INFO
	.align		4
.L_19:
        /*0038*/ 	.byte	0x04, 0x17
        /*003a*/ 	.short	(.L_21 - .L_20)
.L_20:
        /*003c*/ 	.word	0x00000000
        /*0040*/ 	.short	0x0002
        /*0042*/ 	.short	0x0010
        /*0044*/ 	.byte	0x00, 0xf5, 0x21, 0x00


	//----- nvinfo : EIATTR_KPARAM_INFO
	.align		4
.L_21:
        /*0048*/ 	.byte	0x04, 0x17
        /*004a*/ 	.short	(.L_23 - .L_22)
.L_22:
        /*004c*/ 	.word	0x00000000
        /*0050*/ 	.short	0x0001
        /*0052*/ 	.short	0x0008
        /*0054*/ 	.byte	0x00, 0xf5, 0x21, 0x00


	//----- nvinfo : EIATTR_KPARAM_INFO
	.align		4
.L_23:
        /*0058*/ 	.byte	0x04, 0x17
        /*005a*/ 	.short	(.L_25 - .L_24)
.L_24:
        /*005c*/ 	.word	0x00000000
        /*0060*/ 	.short	0x0000
        /*0062*/ 	.short	0x0000
        /*0064*/ 	.byte	0x00, 0xf5, 0x21, 0x00


	//----- nvinfo : EIATTR_SPARSE_MMA_MASK
	.align		4
.L_25:
        /*0068*/ 	.byte	0x03, 0x50
        /*006a*/ 	.short	0x0000


	//----- nvinfo : EIATTR_MAXREG_COUNT
	.align		4
        /*006c*/ 	.byte	0x03, 0x1b
        /*006e*/ 	.short	0x00ff


	//----- nvinfo : EIATTR_NUM_BARRIERS
	.align		4
        /*0070*/ 	.byte	0x02, 0x4c
        /*0072*/ 	.byte	0x01
	.zero		1


	//----- nvinfo : EIATTR_MERCURY_ISA_VERSION
	.align		4
        /*0074*/ 	.byte	0x03, 0x5f
        /*0076*/ 	.short	0x0101


	//----- nvinfo : EIATTR_VRC_CTA_INIT_COUNT
	.align		4
        /*0078*/ 	.byte	0x02, 0x4a
	.zero		1
	.zero		1


	//----- nvinfo : EIATTR_EXIT_INSTR_OFFSETS
	.align		4
        /*007c*/ 	.byte	0x04, 0x1c
        /*007e*/ 	.short	(.L_27 - .L_26)


	//   ....[0]....
.L_26:
        /*0080*/ 	.word	0x000040c0


	//   ....[1]....
        /*0084*/ 	.word	0x00004110


	//----- nvinfo : EIATTR_CRS_STACK_SIZE
	.align		4
.L_27:
        /*0088*/ 	.byte	0x04, 0x1e
        /*008a*/ 	.short	(.L_29 - .L_28)
.L_28:
        /*008c*/ 	.word	0x00000000


	//----- nvinfo : EIATTR_CBANK_PARAM_SIZE
	.align		4
.L_29:
        /*0090*/ 	.byte	0x03, 0x19
        /*0092*/ 	.short	0x0030


	//----- nvinfo : EIATTR_PARAM_CBANK
	.align		4
        /*0094*/ 	.byte	0x04, 0x0a
        /*0096*/ 	.short	(.L_31 - .L_30)
	.align		4
.L_30:
        /*0098*/ 	.word	index@(.nv.constant0._Z13binomialGPUv5PdS_S_ddd)
        /*009c*/ 	.short	0x0380
        /*009e*/ 	.short	0x0030


	//----- nvinfo : EIATTR_SW_WAR
	.align		4
.L_31:
        /*00a0*/ 	.byte	0x04, 0x36
        /*00a2*/ 	.short	(.L_33 - .L_32)
.L_32:
        /*00a4*/ 	.word	0x00000008
.L_33:


//--------------------- .nv.callgraph             --------------------------
	.section	.nv.callgraph,"",@"SHT_CUDA_CALLGRAPH"
	.align	4
	.sectionentsize	8
	.align		4
        /*0000*/ 	.word	0x00000000
	.align		4
        /*0004*/ 	.word	0xffffffff
	.align		4
        /*0008*/ 	.word	0x00000000
	.align		4
        /*000c*/ 	.word	0xfffffffe
	.align		4
        /*0010*/ 	.word	0x00000000
	.align		4
        /*0014*/ 	.word	0xfffffffd
	.align		4
        /*0018*/ 	.word	0x00000000
	.align		4
        /*001c*/ 	.word	0xfffffffc


//--------------------- .text._Z13binomialGPUv5PdS_S_ddd --------------------------
	.section	.text._Z13binomialGPUv5PdS_S_ddd,"ax",@progbits
	.align	128
        .global         _Z13binomialGPUv5PdS_S_ddd
        .type           _Z13binomialGPUv5PdS_S_ddd,@function
        .size           _Z13binomialGPUv5PdS_S_ddd,(.L_x_59 - _Z13binomialGPUv5PdS_S_ddd)
        .other          _Z13binomialGPUv5PdS_S_ddd,@"STO_CUDA_ENTRY STV_DEFAULT"
_Z13binomialGPUv5PdS_S_ddd:
.text._Z13binomialGPUv5PdS_S_ddd:
[----:B------:R-:W-:Y:S01]  /*0000*/  LDC R1, c[0x0][0x37c] ;  /* 0x0000df00ff017b82 */ /* 0x000fe20000000800 */
[----:B------:R-:W0:Y:S07]  /*0010*/  S2R R3, SR_CTAID.X ;  /* 0x0000000000037919 */ /* 0x000e2e0000002500 */
[----:B------:R-:W0:Y:S01]  /*0020*/  LDC.64 R46, c[0x0][0x380] ;  /* 0x0000e000ff2e7b82 */ /* 0x000e220000000a00 */
[----:B------:R-:W1:Y:S07]  /*0030*/  LDCU.64 UR6, c[0x0][0x358] ;  /* 0x00006b00ff0677ac */ /* 0x000e6e0008000a00 */
[----:B------:R-:W2:Y:S01]  /*0040*/  LDC.64 R4, c[0x0][0x388] ;  /* 0x0000e200ff047b82 */ /* 0x000ea20000000a00 */
[----:B0-----:R-:W-:-:S04]  /*0050*/  IMAD.WIDE.U32 R46, R3, 0x8, R46 ;  /* 0x00000008032e7825 */ /* 0x001fc800078e002e */
[----:B--2---:R-:W-:Y:S02]  /*0060*/  IMAD.WIDE.U32 R4, R3, 0x8, R4 ;  /* 0x0000000803047825 */ /* 0x004fe400078e0004 */
[----:B-1----:R-:W5:Y:S01]  /*0070*/  LDG.E.64 R46, desc[UR6][R46.64] ;  /* 0x000000062e2e7981 */ /* 0x002f62000c1e1b00 */
[----:B------:R-:W0:Y:S03]  /*0080*/  LDC.64 R2, c[0x0][0x3a8] ;  /* 0x0000ea00ff027b82 */ /* 0x000e260000000a00 */
[----:B------:R-:W5:Y:S01]  /*0090*/  LDG.E.64 R4, desc[UR6][R4.64] ;  /* 0x0000000604047981 */ /* 0x000f62000c1e1b00 */
[----:B------:R-:W-:Y:S02]  /*00a0*/  IMAD.MOV.U32 R10, RZ, RZ, 0x0 ;  /* 0x00000000ff0a7424 */ /* 0x000fe400078e00ff */
[----:B------:R-:W-:Y:S01]  /*00b0*/  IMAD.MOV.U32 R11, RZ, RZ, 0x3fd80000 ;  /* 0x3fd80000ff0b7424 */ /* 0x000fe200078e00ff */
[----:B0-----:R-:W-:-:S06]  /*00c0*/  DMUL R2, R2, 0.00048828125 ;  /* 0x3f40000002027828 */ /* 0x001fcc0000000000 */
[----:B------:R-:W0:Y:S04]  /*00d0*/  MUFU.RSQ64H R7, R3 ;  /* 0x0000000300077308 */ /* 0x000e280000001c00 */
[----:B------:R-:W-:-:S05]  /*00e0*/  VIADD R6, R3, 0xfcb00000 ;  /* 0xfcb0000003067836 */ /* 0x000fca0000000000 */
[----:B------:R-:W-:Y:S01]  /*00f0*/  ISETP.GE.U32.AND P0, PT, R6, 0x7ca00000, PT ;  /* 0x7ca000000600780c */ /* 0x000fe20003f06070 */
[----:B0-----:R-:W-:-:S08]  /*0100*/  DMUL R8, R6, R6 ;  /* 0x0000000606087228 */ /* 0x001fd00000000000 */
[----:B------:R-:W-:-:S08]  /*0110*/  DFMA R8, R2, -R8, 1 ;  /* 0x3ff000000208742b */ /* 0x000fd00000000808 */
[----:B------:R-:W-:Y:S02]  /*0120*/  DFMA R10, R8, R10, 0.5 ;  /* 0x3fe00000080a742b */ /* 0x000fe4000000000a */
[----:B------:R-:W-:-:S08]  /*0130*/  DMUL R8, R6, R8 ;  /* 0x0000000806087228 */ /* 0x000fd00000000000 */
[----:B------:R-:W-:-:S08]  /*0140*/  DFMA R8, R10, R8, R6 ;  /* 0x000000080a08722b */ /* 0x000fd00000000006 */
[----:B------:R-:W-:Y:S02]  /*0150*/  DMUL R10, R2, R8 ;  /* 0x00000008020a7228 */ /* 0x000fe40000000000 */
[----:B------:R-:W-:Y:S02]  /*0160*/  VIADD R15, R9, 0xfff00000 ;  /* 0xfff00000090f7836 */ /* 0x000fe40000000000 */
[----:B------:R-:W-:-:S04]  /*0170*/  IMAD.MOV.U32 R14, RZ, RZ, R8 ;  /* 0x000000ffff0e7224 */ /* 0x000fc800078e0008 */
[----:B------:R-:W-:-:S08]  /*0180*/  DFMA R12, R10, -R10, R2 ;  /* 0x8000000a0a0c722b */ /* 0x000fd00000000002 */
[----:B------:R-:W-:Y:S01]  /*0190*/  DFMA R44, R12, R14, R10 ;  /* 0x0000000e0c2c722b */ /* 0x000fe2000000000a */
[----:B------:R-:W-:Y:S10]  /*01a0*/  @!P0 BRA `(.L_x_0) ;  /* 0x0000000000088947 */ /* 0x000ff40003800000 */
[----:B------:R-:W-:-:S07]  /*01b0*/  MOV R0, 0x1d0 ;  /* 0x000001d000007802 */ /* 0x000fce0000000f00 */
[----:B-----5:R-:W-:Y:S05]  /*01c0*/  CALL.REL.NOINC `($__internal_2_$__cuda_sm20_dsqrt_rn_f64_mediumpath_v1) ;  /* 0x0000004400e47944 */ /* 0x020fea0003c00000 */
.L_x_0:
[----:B------:R-:W0:Y:S01]  /*01d0*/  LDCU.64 UR4, c[0x0][0x3a0] ;  /* 0x00007400ff0477ac */ /* 0x000e220008000a00 */
[----:B------:R-:W-:Y:S02]  /*01e0*/  IMAD.MOV.U32 R6, RZ, RZ, 0x652b82fe ;  /* 0x652b82feff067424 */ /* 0x000fe400078e00ff */
[----:B------:R-:W-:Y:S01]  /*01f0*/  IMAD.MOV.U32 R7, RZ, RZ, 0x3ff71547 ;  /* 0x3ff71547ff077424 */ /* 0x000fe200078e00ff */
[----:B------:R-:W1:Y:S01]  /*0200*/  LDCU.64 UR8, c[0x0][0x398] ;  /* 0x00007300ff0877ac */ /* 0x000e620008000a00 */
[----:B0-----:R-:W-:Y:S01]  /*0210*/  DMUL R44, R44, UR4 ;  /* 0x000000042c2c7c28 */ /* 0x001fe20008000000 */
[----:B------:R-:W-:Y:S01]  /*0220*/  UMOV UR4, 0xfefa39ef ;  /* 0xfefa39ef00047882 */ /* 0x000fe20000000000 */
[----:B------:R-:W-:Y:S01]  /*0230*/  UMOV UR5, 0x3fe62e42 ;  /* 0x3fe62e4200057882 */ /* 0x000fe20000000000 */
[----:B-1----:R-:W-:-:S05]  /*0240*/  DMUL R2, R2, UR8 ;  /* 0x0000000802027c28 */ /* 0x002fca0008000000 */
[-C--:B------:R-:W-:Y:S02]  /*0250*/  DFMA R8, R44, R6.reuse, 6.75539944105574400000e+15 ;  /* 0x433800002c08742b */ /* 0x080fe40000000006 */
[----:B------:R-:W-:Y:S01]  /*0260*/  FSETP.GEU.AND P0, PT, |R45|, 4.1917929649353027344, PT ;  /* 0x4086232b2d00780b */ /* 0x000fe20003f0e200 */
[----:B------:R-:W-:Y:S02]  /*0270*/  DFMA R6, R2, R6, 6.75539944105574400000e+15 ;  /* 0x433800000206742b */ /* 0x000fe40000000006 */
[----:B------:R-:W-:-:S03]  /*0280*/  FSETP.GEU.AND P2, PT, |R3|, 4.1917929649353027344, PT ;  /* 0x4086232b0300780b */ /* 0x000fc60003f4e200 */
[----:B------:R-:W-:-:S03]  /*0290*/  DADD R10, R8, -6.75539944105574400000e+15 ;  /* 0xc3380000080a7429 */ /* 0x000fc60000000000 */
[----:B------:R-:W-:-:S05]  /*02a0*/  DADD R14, R6, -6.75539944105574400000e+15 ;  /* 0xc3380000060e7429 */ /* 0x000fca0000000000 */
[----:B------:R-:W-:-:S03]  /*02b0*/  DFMA R12, R10, -UR4, R44 ;  /* 0x800000040a0c7c2b */ /* 0x000fc6000800002c */
[----:B------:R-:W-:Y:S01]  /*02c0*/  DFMA R16, R14, -UR4, R2 ;  /* 0x800000040e107c2b */ /* 0x000fe20008000002 */
[----:B------:R-:W-:Y:S01]  /*02d0*/  UMOV UR4, 0x3b39803f ;  /* 0x3b39803f00047882 */ /* 0x000fe20000000000 */
[----:B------:R-:W-:-:S03]  /*02e0*/  UMOV UR5, 0x3c7abc9e ;  /* 0x3c7abc9e00057882 */ /* 0x000fc60000000000 */
[----:B------:R-:W-:-:S03]  /*02f0*/  DFMA R10, R10, -UR4, R12 ;  /* 0x800000040a0a7c2b */ /* 0x000fc6000800000c */
[----:B------:R-:W-:Y:S01]  /*0300*/  DFMA R12, R14, -UR4, R16 ;  /* 0x800000040e0c7c2b */ /* 0x000fe20008000010 */
[----:B------:R-:W-:Y:S01]  /*0310*/  UMOV UR4, 0x69ce2bdf ;  /* 0x69ce2bdf00047882 */ /* 0x000fe20000000000 */
[----:B------:R-:W-:Y:S01]  /*0320*/  IMAD.MOV.U32 R16, RZ, RZ, -0x35dec16 ;  /* 0xfca213eaff107424 */ /* 0x000fe200078e00ff */
[----:B------:R-:W-:Y:S01]  /*0330*/  UMOV UR5, 0x3e5ade15 ;  /* 0x3e5ade1500057882 */ /* 0x000fe20000000000 */
[----:B------:R-:W-:-:S06]  /*0340*/  IMAD.MOV.U32 R17, RZ, RZ, 0x3e928af3 ;  /* 0x3e928af3ff117424 */ /* 0x000fcc00078e00ff */
[--C-:B------:R-:W-:Y:S02]  /*0350*/  DFMA R14, R10, UR4, R16.reuse ;  /* 0x000000040a0e7c2b */ /* 0x100fe40008000010 */
[----:B------:R-:W-:Y:S01]  /*0360*/  DFMA R16, R12, UR4, R16 ;  /* 0x000000040c107c2b */ /* 0x000fe20008000010 */
[----:B------:R-:W-:Y:S01]  /*0370*/  UMOV UR4, 0x62401315 ;  /* 0x6240131500047882 */ /* 0x000fe20000000000 */
[----:B------:R-:W-:-:S04]  /*0380*/  UMOV UR5, 0x3ec71dee ;  /* 0x3ec71dee00057882 */ /* 0x000fc80000000000 */
[----:B------:R-:W-:Y:S02]  /*0390*/  DFMA R14, R10, R14, UR4 ;  /* 0x000000040a0e7e2b */ /* 0x000fe4000800000e */
[----:B------:R-:W-:Y:S01]  /*03a0*/  DFMA R16, R12, R16, UR4 ;  /* 0x000000040c107e2b */ /* 0x000fe20008000010 */
        /* <DEDUP_REMOVED lines=27> */
[----:B------:R-:W-:-:S06]  /*0560*/  DFMA R16, R12, R16, UR4 ;  /* 0x000000040c107e2b */ /* 0x000fcc0008000010 */
[----:B------:R-:W-:Y:S02]  /*0570*/  DFMA R14, R10, R14, 1 ;  /* 0x3ff000000a0e742b */ /* 0x000fe4000000000e */
[----:B------:R-:W-:-:S06]  /*0580*/  DFMA R16, R12, R16, 1 ;  /* 0x3ff000000c10742b */ /* 0x000fcc0000000010 */
[----:B------:R-:W-:Y:S02]  /*0590*/  DFMA R14, R10, R14, 1 ;  /* 0x3ff000000a0e742b */ /* 0x000fe4000000000e */
[----:B------:R-:W-:-:S08]  /*05a0*/  DFMA R16, R12, R16, 1 ;  /* 0x3ff000000c10742b */ /* 0x000fd00000000010 */
[----:B------:R-:W-:Y:S02]  /*05b0*/  IMAD R11, R8, 0x100000, R15 ;  /* 0x00100000080b7824 */ /* 0x000fe400078e020f */
[----:B------:R-:W-:Y:S02]  /*05c0*/  IMAD R21, R6, 0x100000, R17 ;  /* 0x0010000006157824 */ /* 0x000fe400078e0211 */
[----:B------:R-:W-:Y:S02]  /*05d0*/  IMAD.MOV.U32 R10, RZ, RZ, R14 ;  /* 0x000000ffff0a7224 */ /* 0x000fe400078e000e */
[----:B------:R-:W-:Y:S01]  /*05e0*/  IMAD.MOV.U32 R20, RZ, RZ, R16 ;  /* 0x000000ffff147224 */ /* 0x000fe200078e0010 */
[----:B------:R-:W-:Y:S06]  /*05f0*/  @!P0 BRA `(.L_x_1) ;  /* 0x0000000000388947 */ /* 0x000fec0003800000 */
[----:B------:R-:W-:Y:S01]  /*0600*/  FSETP.GEU.AND P1, PT, |R45|, 4.2275390625, PT ;  /* 0x408748002d00780b */ /* 0x000fe20003f2e200 */
[C---:B------:R-:W-:Y:S02]  /*0610*/  DADD R10, R44.reuse, +INF ;  /* 0x7ff000002c0a7429 */ /* 0x040fe40000000000 */
[----:B------:R-:W-:-:S08]  /*0620*/  DSETP.GEU.AND P0, PT, R44, RZ, PT ;  /* 0x000000ff2c00722a */ /* 0x000fd00003f0e000 */
[----:B------:R-:W-:Y:S02]  /*0630*/  FSEL R10, R10, RZ, P0 ;  /* 0x000000ff0a0a7208 */ /* 0x000fe40000000000 */
[----:B------:R-:W-:Y:S01]  /*0640*/  FSEL R11, R11, RZ, P0 ;  /* 0x000000ff0b0b7208 */ /* 0x000fe20000000000 */
[----:B------:R-:W-:Y:S06]  /*0650*/  @P1 BRA `(.L_x_1) ;  /* 0x0000000000201947 */ /* 0x000fec0003800000 */
[----:B------:R-:W-:Y:S01]  /*0660*/  LEA.HI R0, R8, R8, RZ, 0x1 ;  /* 0x0000000808007211 */ /* 0x000fe200078f08ff */
[----:B------:R-:W-:-:S03]  /*0670*/  IMAD.MOV.U32 R10, RZ, RZ, R14 ;  /* 0x000000ffff0a7224 */ /* 0x000fc600078e000e */
[----:B------:R-:W-:-:S05]  /*0680*/  SHF.R.S32.HI R11, RZ, 0x1, R0 ;  /* 0x00000001ff0b7819 */ /* 0x000fca0000011400 */
[----:B------:R-:W-:Y:S02]  /*0690*/  IMAD.IADD R8, R8, 0x1, -R11 ;  /* 0x0000000108087824 */ /* 0x000fe400078e0a0b */
[----:B------:R-:W-:-:S03]  /*06a0*/  IMAD R11, R11, 0x100000, R15 ;  /* 0x001000000b0b7824 */ /* 0x000fc600078e020f */
[----:B------:R-:W-:Y:S01]  /*06b0*/  LEA R9, R8, 0x3ff00000, 0x14 ;  /* 0x3ff0000008097811 */ /* 0x000fe200078ea0ff */
[----:B------:R-:W-:-:S06]  /*06c0*/  IMAD.MOV.U32 R8, RZ, RZ, RZ ;  /* 0x000000ffff087224 */ /* 0x000fcc00078e00ff */
[----:B------:R-:W-:-:S11]  /*06d0*/  DMUL R10, R10, R8 ;  /* 0x000000080a0a7228 */ /* 0x000fd60000000000 */
.L_x_1:
[----:B------:R-:W-:Y:S05]  /*06e0*/  @!P2 BRA `(.L_x_2) ;  /* 0x000000000034a947 */ /* 0x000fea0003800000 */
[----:B------:R-:W-:Y:S01]  /*06f0*/  FSETP.GEU.AND P1, PT, |R3|, 4.2275390625, PT ;  /* 0x408748000300780b */ /* 0x000fe20003f2e200 */
[C---:B------:R-:W-:Y:S02]  /*0700*/  DADD R8, R2.reuse, +INF ;  /* 0x7ff0000002087429 */ /* 0x040fe40000000000 */
[----:B------:R-:W-:-:S08]  /*0710*/  DSETP.GEU.AND P0, PT, R2, RZ, PT ;  /* 0x000000ff0200722a */ /* 0x000fd00003f0e000 */
[----:B------:R-:W-:Y:S02]  /*0720*/  FSEL R20, R8, RZ, P0 ;  /* 0x000000ff08147208 */ /* 0x000fe40000000000 */
[----:B------:R-:W-:Y:S01]  /*0730*/  FSEL R21, R9, RZ, P0 ;  /* 0x000000ff09157208 */ /* 0x000fe20000000000 */
[----:B------:R-:W-:Y:S06]  /*0740*/  @P1 BRA `(.L_x_2) ;  /* 0x00000000001c1947 */ /* 0x000fec0003800000 */
[----:B------:R-:W-:Y:S01]  /*0750*/  LEA.HI R0, R6, R6, RZ, 0x1 ;  /* 0x0000000606007211 */ /* 0x000fe200078f08ff */
[----:B------:R-:W-:-:S03]  /*0760*/  IMAD.MOV.U32 R20, RZ, RZ, RZ ;  /* 0x000000ffff147224 */ /* 0x000fc600078e00ff */
[----:B------:R-:W-:-:S05]  /*0770*/  SHF.R.S32.HI R3, RZ, 0x1, R0 ;  /* 0x00000001ff037819 */ /* 0x000fca0000011400 */
[----:B------:R-:W-:Y:S02]  /*0780*/  IMAD.IADD R6, R6, 0x1, -R3 ;  /* 0x0000000106067824 */ /* 0x000fe400078e0a03 */
[----:B------:R-:W-:-:S03]  /*0790*/  IMAD R17, R3, 0x100000, R17 ;  /* 0x0010000003117824 */ /* 0x000fc600078e0211 */
[----:B------:R-:W-:-:S06]  /*07a0*/  LEA R21, R6, 0x3ff00000, 0x14 ;  /* 0x3ff0000006157811 */ /* 0x000fcc00078ea0ff */
[----:B------:R-:W-:-:S11]  /*07b0*/  DMUL R20, R16, R20 ;  /* 0x0000001410147228 */ /* 0x000fd60000000000 */
.L_x_2:
[----:B------:R-:W0:Y:S01]  /*07c0*/  MUFU.RCP64H R3, R11 ;  /* 0x0000000b00037308 */ /* 0x000e220000001800 */
[----:B------:R-:W-:-:S05]  /*07d0*/  VIADD R2, R11, 0x300402 ;  /* 0x003004020b027836 */ /* 0x000fca0000000000 */
[----:B------:R-:W-:Y:S01]  /*07e0*/  FSETP.GEU.AND P0, PT, |R2|, 5.8789094863358348022e-39, PT ;  /* 0x004004020200780b */ /* 0x000fe20003f0e200 */
[----:B0-----:R-:W-:-:S08]  /*07f0*/  DFMA R6, R2, -R10, 1 ;  /* 0x3ff000000206742b */ /* 0x001fd0000000080a */
[----:B------:R-:W-:-:S08]  /*0800*/  DFMA R6, R6, R6, R6 ;  /* 0x000000060606722b */ /* 0x000fd00000000006 */
[----:B------:R-:W-:-:S08]  /*0810*/  DFMA R6, R2, R6, R2 ;  /* 0x000000060206722b */ /* 0x000fd00000000002 */
[----:B------:R-:W-:-:S08]  /*0820*/  DFMA R8, R6, -R10, 1 ;  /* 0x3ff000000608742b */ /* 0x000fd0000000080a */
[----:B------:R-:W-:Y:S01]  /*0830*/  DFMA R8, R6, R8, R6 ;  /* 0x000000080608722b */ /* 0x000fe20000000006 */
[----:B------:R-:W-:Y:S10]  /*0840*/  @P0 BRA `(.L_x_3) ;  /* 0x0000000000200947 */ /* 0x000ff40003800000 */
[----:B------:R-:W-:Y:S01]  /*0850*/  LOP3.LUT R50, R11, 0x7fffffff, RZ, 0xc0, !PT ;  /* 0x7fffffff0b327812 */ /* 0x000fe200078ec0ff */
[----:B------:R-:W-:Y:S01]  /*0860*/  IMAD.MOV.U32 R24, RZ, RZ, R10 ;  /* 0x000000ffff187224 */ /* 0x000fe200078e000a */
[----:B------:R-:W-:Y:S01]  /*0870*/  MOV R0, 0x8b0 ;  /* 0x000008b000007802 */ /* 0x000fe20000000f00 */
[----:B------:R-:W-:Y:S02]  /*0880*/  IMAD.MOV.U32 R25, RZ, RZ, R11 ;  /* 0x000000ffff197224 */ /* 0x000fe400078e000b */
[----:B------:R-:W-:-:S07]  /*0890*/  VIADD R50, R50, 0xfff00000 ;  /* 0xfff0000032327836 */ /* 0x000fce0000000000 */
[----:B-----5:R-:W-:Y:S05]  /*08a0*/  CALL.REL.NOINC `($__internal_0_$__cuda_sm20_dblrcp_rn_slowpath_v3) ;  /* 0x00000038001c7944 */ /* 0x020fea0003c00000 */
[----:B------:R-:W-:Y:S02]  /*08b0*/  IMAD.MOV.U32 R8, RZ, RZ, R48 ;  /* 0x000000ffff087224 */ /* 0x000fe400078e0030 */
[----:B------:R-:W-:-:S07]  /*08c0*/  IMAD.MOV.U32 R9, RZ, RZ, R49 ;  /* 0x000000ffff097224 */ /* 0x000fce00078e0031 */
.L_x_3:
[C---:B------:R-:W-:Y:S01]  /*08d0*/  DADD R6, -R8.reuse, R10 ;  /* 0x0000000008067229 */ /* 0x040fe2000000010a */
[----:B------:R-:W-:Y:S01]  /*08e0*/  IMAD.MOV.U32 R2, RZ, RZ, 0x1 ;  /* 0x00000001ff027424 */ /* 0x000fe200078e00ff */
[----:B------:R-:W-:Y:S01]  /*08f0*/  DADD R14, -R8, R20 ;  /* 0x00000000080e7229 */ /* 0x000fe20000000114 */
[----:B------:R-:W0:Y:S01]  /*0900*/  S2R R0, SR_TID.X ;  /* 0x0000000000007919 */ /* 0x000e220000002100 */
[----:B------:R-:W-:Y:S02]  /*0910*/  BSSY.RECONVERGENT B0, `(.L_x_4) ;  /* 0x0000012000007945 */ /* 0x000fe40003800200 */
[----:B------:R-:W1:Y:S06]  /*0920*/  MUFU.RCP64H R3, R7 ;  /* 0x0000000700037308 */ /* 0x000e6c0000001800 */
[----:B------:R-:W-:Y:S01]  /*0930*/  FSETP.GEU.AND P1, PT, |R15|, 6.5827683646048100446e-37, PT ;  /* 0x036000000f00780b */ /* 0x000fe20003f2e200 */
[----:B-1----:R-:W-:-:S08]  /*0940*/  DFMA R10, -R6, R2, 1 ;  /* 0x3ff00000060a742b */ /* 0x002fd00000000102 */
[----:B------:R-:W-:-:S08]  /*0950*/  DFMA R10, R10, R10, R10 ;  /* 0x0000000a0a0a722b */ /* 0x000fd0000000000a */
[----:B------:R-:W-:-:S08]  /*0960*/  DFMA R10, R2, R10, R2 ;  /* 0x0000000a020a722b */ /* 0x000fd00000000002 */
[----:B------:R-:W-:-:S08]  /*0970*/  DFMA R2, -R6, R10, 1 ;  /* 0x3ff000000602742b */ /* 0x000fd0000000010a */
[----:B------:R-:W-:-:S08]  /*0980*/  DFMA R2, R10, R2, R10 ;  /* 0x000000020a02722b */ /* 0x000fd0000000000a */
[----:B------:R-:W-:-:S08]  /*0990*/  DMUL R8, R14, R2 ;  /* 0x000000020e087228 */ /* 0x000fd00000000000 */
[----:B------:R-:W-:-:S08]  /*09a0*/  DFMA R10, -R6, R8, R14 ;  /* 0x00000008060a722b */ /* 0x000fd0000000010e */
[----:B------:R-:W-:-:S10]  /*09b0*/  DFMA R2, R2, R10, R8 ;  /* 0x0000000a0202722b */ /* 0x000fd40000000008 */
[----:B------:R-:W-:-:S05]  /*09c0*/  FFMA R8, RZ, R7, R3 ;  /* 0x00000007ff087223 */ /* 0x000fca0000000003 */
[----:B------:R-:W-:-:S13]  /*09d0*/  FSETP.GT.AND P0, PT, |R8|, 1.469367938527859385e-39, PT ;  /* 0x001000000800780b */ /* 0x000fda0003f04200 */
[----:B0-----:R-:W-:Y:S05]  /*09e0*/  @P0 BRA P1, `(.L_x_5) ;  /* 0x0000000000100947 */ /* 0x001fea0000800000 */
[----:B------:R-:W-:-:S07]  /*09f0*/  MOV R2, 0xa10 ;  /* 0x00000a1000027802 */ /* 0x000fce0000000f00 */
[----:B-----5:R-:W-:Y:S05]  /*0a00*/  CALL.REL.NOINC `($__internal_1_$__cuda_sm20_div_rn_f64_full) ;  /* 0x0000003800607944 */ /* 0x020fea0003c00000 */
[----:B------:R-:W-:Y:S02]  /*0a10*/  IMAD.MOV.U32 R2, RZ, RZ, R16 ;  /* 0x000000ffff027224 */ /* 0x000fe400078e0010 */
[----:B------:R-:W-:-:S07]  /*0a20*/  IMAD.MOV.U32 R3, RZ, RZ, R17 ;  /* 0x000000ffff037224 */ /* 0x000fce00078e0011 */
.L_x_5:
[----:B------:R-:W-:Y:S05]  /*0a30*/  BSYNC.RECONVERGENT B0 ;  /* 0x0000000000007941 */ /* 0x000fea0003800200 */
.L_x_4:
[C---:B------:R-:W-:Y:S01]  /*0a40*/  LEA R8, R0.reuse, 0xfffff800, 0x5 ;  /* 0xfffff80000087811 */ /* 0x040fe200078e28ff */
[----:B------:R-:W-:Y:S01]  /*0a50*/  IMAD.MOV.U32 R24, RZ, RZ, 0x652b82fe ;  /* 0x652b82feff187424 */ /* 0x000fe200078e00ff */
[C---:B------:R-:W-:Y:S01]  /*0a60*/  LEA R9, R0.reuse, 0xfffff802, 0x5 ;  /* 0xfffff80200097811 */ /* 0x040fe200078e28ff */
[----:B------:R-:W-:Y:S01]  /*0a70*/  IMAD.MOV.U32 R25, RZ, RZ, 0x3ff71547 ;  /* 0x3ff71547ff197424 */ /* 0x000fe200078e00ff */
[----:B------:R-:W0:Y:S01]  /*0a80*/  I2F.F64 R16, R8 ;  /* 0x0000000800107312 */ /* 0x000e220000201c00 */
[----:B------:R-:W-:Y:S01]  /*0a90*/  UMOV UR8, 0xfefa39ef ;  /* 0xfefa39ef00087882 */ /* 0x000fe20000000000 */
[----:B------:R-:W-:Y:S01]  /*0aa0*/  UMOV UR9, 0x3fe62e42 ;  /* 0x3fe62e4200097882 */ /* 0x000fe20000000000 */
[----:B------:R-:W-:Y:S01]  /*0ab0*/  UMOV UR10, 0x3b39803f ;  /* 0x3b39803f000a7882 */ /* 0x000fe20000000000 */
[----:B------:R-:W-:Y:S01]  /*0ac0*/  UMOV UR11, 0x3c7abc9e ;  /* 0x3c7abc9e000b7882 */ /* 0x000fe20000000000 */
[----:B------:R-:W-:Y:S01]  /*0ad0*/  IMAD.MOV.U32 R22, RZ, RZ, -0x35dec16 ;  /* 0xfca213eaff167424 */ /* 0x000fe200078e00ff */
[----:B------:R-:W-:Y:S01]  /*0ae0*/  UMOV UR12, 0x69ce2bdf ;  /* 0x69ce2bdf000c7882 */ /* 0x000fe20000000000 */
[----:B------:R-:W-:Y:S01]  /*0af0*/  IMAD.MOV.U32 R23, RZ, RZ, 0x3e928af3 ;  /* 0x3e928af3ff177424 */ /* 0x000fe200078e00ff */
[----:B------:R-:W1:Y:S01]  /*0b00*/  I2F.F64 R12, R9 ;  /* 0x00000009000c7312 */ /* 0x000e620000201c00 */
[----:B------:R-:W-:Y:S01]  /*0b10*/  UMOV UR13, 0x3e5ade15 ;  /* 0x3e5ade15000d7882 */ /* 0x000fe20000000000 */
[----:B------:R-:W-:Y:S01]  /*0b20*/  UMOV UR14, 0x62401315 ;  /* 0x62401315000e7882 */ /* 0x000fe20000000000 */
[----:B------:R-:W-:Y:S01]  /*0b30*/  UMOV UR15, 0x3ec71dee ;  /* 0x3ec71dee000f7882 */ /* 0x000fe20000000000 */
[C---:B------:R-:W-:Y:S01]  /*0b40*/  LEA R10, R0.reuse, 0xfffff804, 0x5 ;  /* 0xfffff804000a7811 */ /* 0x040fe200078e28ff */
[----:B------:R-:W-:Y:S01]  /*0b50*/  UMOV UR16, 0x7c89eb71 ;  /* 0x7c89eb7100107882 */ /* 0x000fe20000000000 */
[----:B------:R-:W-:Y:S01]  /*0b60*/  UMOV UR17, 0x3efa0199 ;  /* 0x3efa019900117882 */ /* 0x000fe20000000000 */
[----:B0-----:R-:W-:Y:S01]  /*0b70*/  DMUL R16, R44, R16 ;  /* 0x000000102c107228 */ /* 0x001fe20000000000 */
[----:B------:R-:W0:Y:S01]  /*0b80*/  I2F.F64 R28, R10 ;  /* 0x0000000a001c7312 */ /* 0x000e220000201c00 */
[----:B------:R-:W-:Y:S01]  /*0b90*/  UMOV UR18, 0x14761f65 ;  /* 0x14761f6500127882 */ /* 0x000fe20000000000 */
[----:B------:R-:W-:Y:S01]  /*0ba0*/  UMOV UR19, 0x3f2a01a0 ;  /* 0x3f2a01a000137882 */ /* 0x000fe20000000000 */
[----:B------:R-:W-:Y:S01]  /*0bb0*/  UMOV UR20, 0x1852b7af ;  /* 0x1852b7af00147882 */ /* 0x000fe20000000000 */
[----:B------:R-:W-:Y:S01]  /*0bc0*/  UMOV UR21, 0x3f56c16c ;  /* 0x3f56c16c00157882 */ /* 0x000fe20000000000 */
[----:B------:R-:W-:Y:S01]  /*0bd0*/  UMOV UR22, 0x11122322 ;  /* 0x1112232200167882 */ /* 0x000fe20000000000 */
[----:B------:R-:W-:Y:S01]  /*0be0*/  UMOV UR23, 0x3f811111 ;  /* 0x3f81111100177882 */ /* 0x000fe20000000000 */
[----:B------:R-:W-:Y:S01]  /*0bf0*/  DFMA R36, R16, R24, 6.75539944105574400000e+15 ;  /* 0x433800001024742b */ /* 0x000fe20000000018 */
[C---:B------:R-:W-:Y:S01]  /*0c00*/  LEA R18, R0.reuse, 0xfffff806, 0x5 ;  /* 0xfffff80600127811 */ /* 0x040fe200078e28ff */
[----:B-1----:R-:W-:Y:S01]  /*0c10*/  DMUL R12, R44, R12 ;  /* 0x0000000c2c0c7228 */ /* 0x002fe20000000000 */
[----:B------:R-:W-:Y:S01]  /*0c20*/  UMOV UR24, 0x555502a1 ;  /* 0x555502a100187882 */ /* 0x000fe20000000000 */
[----:B------:R-:W-:Y:S01]  /*0c30*/  UMOV UR25, 0x3fa55555 ;  /* 0x3fa5555500197882 */ /* 0x000fe20000000000 */
[----:B------:R-:W1:Y:S01]  /*0c40*/  I2F.F64 R26, R18 ;  /* 0x00000012001a7312 */ /* 0x000e620000201c00 */
[----:B------:R-:W-:Y:S01]  /*0c50*/  UMOV UR26, 0x55555511 ;  /* 0x55555511001a7882 */ /* 0x000fe20000000000 */
[----:B------:R-:W-:Y:S01]  /*0c60*/  UMOV UR27, 0x3fc55555 ;  /* 0x3fc55555001b7882 */ /* 0x000fe20000000000 */
[----:B------:R-:W-:Y:S01]  /*0c70*/  DADD R38, R36, -6.75539944105574400000e+15 ;  /* 0xc338000024267429 */ /* 0x000fe20000000000 */
[----:B------:R-:W-:Y:S01]  /*0c80*/  UMOV UR28, 0xb ;  /* 0x0000000b001c7882 */ /* 0x000fe20000000000 */
[----:B------:R-:W-:Y:S01]  /*0c90*/  DFMA R32, R12, R24, 6.75539944105574400000e+15 ;  /* 0x433800000c20742b */ /* 0x000fe20000000018 */
[----:B------:R-:W-:Y:S01]  /*0ca0*/  UMOV UR29, 0x3fe00000 ;  /* 0x3fe00000001d7882 */ /* 0x000fe20000000000 */
[----:B0-----:R-:W-:Y:S01]  /*0cb0*/  DMUL R28, R44, R28 ;  /* 0x0000001c2c1c7228 */ /* 0x001fe20000000000 */
[----:B------:R-:W-:Y:S01]  /*0cc0*/  LEA R50, R0, 0xfffff808, 0x5 ;  /* 0xfffff80800327811 */ /* 0x000fe200078e28ff */
[----:B------:R-:W-:Y:S01]  /*0cd0*/  BSSY.RECONVERGENT B0, `(.L_x_6) ;  /* 0x000003c000007945 */ /* 0x000fe20003800200 */
[----:B------:R-:W-:Y:S01]  /*0ce0*/  FSETP.GEU.AND P0, PT, |R17|, 4.1917929649353027344, PT ;  /* 0x4086232b1100780b */ /* 0x000fe20003f0e200 */
[----:B------:R-:W-:-:S02]  /*0cf0*/  DFMA R6, R38, -UR8, R16 ;  /* 0x8000000826067c2b */ /* 0x000fc40008000010 */
[----:B------:R-:W-:Y:S02]  /*0d00*/  DADD R34, R32, -6.75539944105574400000e+15 ;  /* 0xc338000020227429 */ /* 0x000fe40000000000 */
[----:B------:R-:W-:Y:S02]  /*0d10*/  DFMA R30, R28, R24, 6.75539944105574400000e+15 ;  /* 0x433800001c1e742b */ /* 0x000fe40000000018 */
[----:B-1----:R-:W-:Y:S02]  /*0d20*/  DMUL R26, R44, R26 ;  /* 0x0000001a2c1a7228 */ /* 0x002fe40000000000 */
[----:B------:R-:W-:Y:S02]  /*0d30*/  DFMA R38, R38, -UR10, R6 ;  /* 0x8000000a26267c2b */ /* 0x000fe40008000006 */
[----:B------:R-:W-:Y:S02]  /*0d40*/  DFMA R8, R34, -UR8, R12 ;  /* 0x8000000822087c2b */ /* 0x000fe4000800000c */
[----:B------:R-:W-:-:S02]  /*0d50*/  DADD R10, R30, -6.75539944105574400000e+15 ;  /* 0xc33800001e0a7429 */ /* 0x000fc40000000000 */
[----:B------:R-:W-:Y:S02]  /*0d60*/  DFMA R18, R26, R24, 6.75539944105574400000e+15 ;  /* 0x433800001a12742b */ /* 0x000fe40000000018 */
[----:B------:R-:W-:Y:S02]  /*0d70*/  DFMA R6, R38, UR12, R22 ;  /* 0x0000000c26067c2b */ /* 0x000fe40008000016 */
[----:B------:R-:W-:Y:S02]  /*0d80*/  DFMA R34, R34, -UR10, R8 ;  /* 0x8000000a22227c2b */ /* 0x000fe40008000008 */
[----:B------:R-:W-:-:S04]  /*0d90*/  DFMA R14, R10, -UR8, R28 ;  /* 0x800000080a0e7c2b */ /* 0x000fc8000800001c */
[----:B------:R-:W-:Y:S02]  /*0da0*/  DFMA R6, R38, R6, UR14 ;  /* 0x0000000e26067e2b */ /* 0x000fe40008000006 */
[----:B------:R-:W-:Y:S02]  /*0db0*/  DFMA R8, R34, UR12, R22 ;  /* 0x0000000c22087c2b */ /* 0x000fe40008000016 */
[----:B------:R-:W-:-:S04]  /*0dc0*/  DFMA R10, R10, -UR10, R14 ;  /* 0x8000000a0a0a7c2b */ /* 0x000fc8000800000e */
[----:B------:R-:W-:Y:S02]  /*0dd0*/  DFMA R6, R38, R6, UR16 ;  /* 0x0000001026067e2b */ /* 0x000fe40008000006 */
[----:B------:R-:W-:Y:S02]  /*0de0*/  DFMA R8, R34, R8, UR14 ;  /* 0x0000000e22087e2b */ /* 0x000fe40008000008 */
[----:B------:R-:W-:-:S04]  /*0df0*/  DFMA R40, R10, UR12, R22 ;  /* 0x0000000c0a287c2b */ /* 0x000fc80008000016 */
[----:B------:R-:W-:Y:S02]  /*0e00*/  DFMA R6, R38, R6, UR18 ;  /* 0x0000001226067e2b */ /* 0x000fe40008000006 */
[----:B------:R-:W-:Y:S02]  /*0e10*/  DFMA R8, R34, R8, UR16 ;  /* 0x0000001022087e2b */ /* 0x000fe40008000008 */
[----:B------:R-:W-:-:S04]  /*0e20*/  DFMA R40, R10, R40, UR14 ;  /* 0x0000000e0a287e2b */ /* 0x000fc80008000028 */
[----:B------:R-:W-:Y:S02]  /*0e30*/  DFMA R6, R38, R6, UR20 ;  /* 0x0000001426067e2b */ /* 0x000fe40008000006 */
[----:B------:R-:W-:-:S06]  /*0e40*/  DFMA R8, R34, R8, UR18 ;  /* 0x0000001222087e2b */ /* 0x000fcc0008000008 */
[----:B------:R-:W-:Y:S02]  /*0e50*/  DFMA R6, R38, R6, UR22 ;  /* 0x0000001626067e2b */ /* 0x000fe40008000006 */
[----:B------:R-:W-:-:S06]  /*0e60*/  DFMA R8, R34, R8, UR20 ;  /* 0x0000001422087e2b */ /* 0x000fcc0008000008 */
[----:B------:R-:W-:Y:S02]  /*0e70*/  DFMA R6, R38, R6, UR24 ;  /* 0x0000001826067e2b */ /* 0x000fe40008000006 */
[----:B------:R-:W-:-:S06]  /*0e80*/  DFMA R8, R34, R8, UR22 ;  /* 0x0000001622087e2b */ /* 0x000fcc0008000008 */
[----:B------:R-:W-:Y:S02]  /*0e90*/  DFMA R6, R38, R6, UR26 ;  /* 0x0000001a26067e2b */ /* 0x000fe40008000006 */
[----:B------:R-:W-:-:S06]  /*0ea0*/  DFMA R8, R34, R8, UR24 ;  /* 0x0000001822087e2b */ /* 0x000fcc0008000008 */
[----:B------:R-:W-:Y:S02]  /*0eb0*/  DFMA R6, R38, R6, UR28 ;  /* 0x0000001c26067e2b */ /* 0x000fe40008000006 */
[----:B------:R-:W-:Y:S02]  /*0ec0*/  DFMA R42, R34, R8, UR26 ;  /* 0x0000001a222a7e2b */ /* 0x000fe40008000008 */
[----:B------:R-:W-:-:S04]  /*0ed0*/  DADD R8, R18, -6.75539944105574400000e+15 ;  /* 0xc338000012087429 */ /* 0x000fc80000000000 */
[----:B------:R-:W-:Y:S02]  /*0ee0*/  DFMA R14, R38, R6, 1 ;  /* 0x3ff00000260e742b */ /* 0x000fe40000000006 */
[----:B------:R-:W-:Y:S02]  /*0ef0*/  DFMA R6, R34, R42, UR28 ;  /* 0x0000001c22067e2b */ /* 0x000fe4000800002a */
[----:B------:R-:W-:Y:S02]  /*0f00*/  DFMA R42, R10, R40, UR16 ;  /* 0x000000100a2a7e2b */ /* 0x000fe40008000028 */
[----:B------:R-:W-:Y:S02]  /*0f10*/  DFMA R48, R8, -UR8, R26 ;  /* 0x8000000808307c2b */ /* 0x000fe4000800001a */
[----:B------:R-:W-:Y:S02]  /*0f20*/  DFMA R38, R38, R14, 1 ;  /* 0x3ff000002626742b */ /* 0x000fe4000000000e */
[----:B------:R-:W0:Y:S01]  /*0f30*/  I2F.F64 R14, R50 ;  /* 0x00000032000e7312 */ /* 0x000e220000201c00 */
[----:B------:R-:W-:-:S02]  /*0f40*/  DFMA R40, R34, R6, 1 ;  /* 0x3ff000002228742b */ /* 0x000fc40000000006 */
[----:B------:R-:W-:Y:S02]  /*0f50*/  DFMA R6, R10, R42, UR18 ;  /* 0x000000120a067e2b */ /* 0x000fe4000800002a */
[----:B------:R-:W-:-:S04]  /*0f60*/  DFMA R8, R8, -UR10, R48 ;  /* 0x8000000a08087c2b */ /* 0x000fc80008000030 */
[----:B------:R-:W-:Y:S02]  /*0f70*/  DFMA R34, R34, R40, 1 ;  /* 0x3ff000002222742b */ /* 0x000fe40000000028 */
[----:B------:R-:W-:Y:S01]  /*0f80*/  DFMA R40, R10, R6, UR20 ;  /* 0x000000140a287e2b */ /* 0x000fe20008000006 */
[----:B------:R-:W-:Y:S01]  /*0f90*/  IMAD R7, R36, 0x100000, R39 ;  /* 0x0010000024077824 */ /* 0x000fe200078e0227 */
[----:B0-----:R-:W-:Y:S01]  /*0fa0*/  DMUL R14, R44, R14 ;  /* 0x0000000e2c0e7228 */ /* 0x001fe20000000000 */
[----:B------:R-:W-:Y:S01]  /*0fb0*/  IMAD.MOV.U32 R6, RZ, RZ, R38 ;  /* 0x000000ffff067224 */ /* 0x000fe200078e0026 */
[----:B------:R-:W-:Y:S09]  /*0fc0*/  @!P0 BRA `(.L_x_7) ;  /* 0x0000000000308947 */ /* 0x000ff20003800000 */
[----:B------:R-:W-:Y:S01]  /*0fd0*/  FSETP.GEU.AND P1, PT, |R17|, 4.2275390625, PT ;  /* 0x408748001100780b */ /* 0x000fe20003f2e200 */
[C---:B------:R-:W-:Y:S02]  /*0fe0*/  DADD R42, R16.reuse, +INF ;  /* 0x7ff00000102a7429 */ /* 0x040fe40000000000 */
[----:B------:R-:W-:-:S08]  /*0ff0*/  DSETP.GEU.AND P0, PT, R16, RZ, PT ;  /* 0x000000ff1000722a */ /* 0x000fd00003f0e000 */
[----:B------:R-:W-:Y:S02]  /*1000*/  FSEL R7, R43, RZ, P0 ;  /* 0x000000ff2b077208 */ /* 0x000fe40000000000 */
[----:B------:R-:W-:-:S04]  /*1010*/  @!P1 LEA.HI R6, R36, R36, RZ, 0x1 ;  /* 0x0000002424069211 */ /* 0x000fc800078f08ff */
[----:B------:R-:W-:Y:S02]  /*1020*/  @!P1 SHF.R.S32.HI R17, RZ, 0x1, R6 ;  /* 0x00000001ff119819 */ /* 0x000fe40000011406 */
[----:B------:R-:W-:-:S03]  /*1030*/  FSEL R6, R42, RZ, P0 ;  /* 0x000000ff2a067208 */ /* 0x000fc60000000000 */
[----:B------:R-:W-:Y:S02]  /*1040*/  @!P1 IMAD.IADD R16, R36, 0x1, -R17 ;  /* 0x0000000124109824 */ /* 0x000fe400078e0a11 */
[----:B------:R-:W-:-:S03]  /*1050*/  @!P1 IMAD R39, R17, 0x100000, R39 ;  /* 0x0010000011279824 */ /* 0x000fc600078e0227 */
[----:B------:R-:W-:Y:S01]  /*1060*/  @!P1 LEA R17, R16, 0x3ff00000, 0x14 ;  /* 0x3ff0000010119811 */ /* 0x000fe200078ea0ff */
[----:B------:R-:W-:-:S06]  /*1070*/  @!P1 IMAD.MOV.U32 R16, RZ, RZ, RZ ;  /* 0x000000ffff109224 */ /* 0x000fcc00078e00ff */
[----:B------:R-:W-:-:S11]  /*1080*/  @!P1 DMUL R6, R38, R16 ;  /* 0x0000001026069228 */ /* 0x000fd60000000000 */
.L_x_7:
[----:B------:R-:W-:Y:S05]  /*1090*/  BSYNC.RECONVERGENT B0 ;  /* 0x0000000000007941 */ /* 0x000fea0003800200 */
.L_x_6:
[----:B------:R-:W-:Y:S01]  /*10a0*/  FSETP.GEU.AND P0, PT, |R13|, 4.1917929649353027344, PT ;  /* 0x4086232b0d00780b */ /* 0x000fe20003f0e200 */
[----:B------:R-:W-:Y:S01]  /*10b0*/  DFMA R16, R14, R24, 6.75539944105574400000e+15 ;  /* 0x433800000e10742b */ /* 0x000fe20000000018 */
[----:B------:R-:W-:Y:S01]  /*10c0*/  BSSY.RECONVERGENT B0, `(.L_x_8) ;  /* 0x0000015000007945 */ /* 0x000fe20003800200 */
[----:B------:R-:W-:Y:S01]  /*10d0*/  DFMA R38, R8, UR12, R22 ;  /* 0x0000000c08267c2b */ /* 0x000fe20008000016 */
[----:B------:R-:W-:Y:S01]  /*10e0*/  IMAD R53, R32, 0x100000, R35 ;  /* 0x0010000020357824 */ /* 0x000fe200078e0223 */
[----:B------:R-:W-:Y:S01]  /*10f0*/  DFMA R40, R10, R40, UR22 ;  /* 0x000000160a287e2b */ /* 0x000fe20008000028 */
[----:B------:R-:W-:-:S03]  /*1100*/  IMAD.MOV.U32 R52, RZ, RZ, R34 ;  /* 0x000000ffff347224 */ /* 0x000fc600078e0022 */
[----:B------:R-:W-:Y:S02]  /*1110*/  DADD R36, R16, -6.75539944105574400000e+15 ;  /* 0xc338000010247429 */ /* 0x000fe40000000000 */
[----:B------:R-:W-:Y:S02]  /*1120*/  DFMA R38, R8, R38, UR14 ;  /* 0x0000000e08267e2b */ /* 0x000fe40008000026 */
[----:B------:R-:W-:Y:S01]  /*1130*/  DFMA R40, R10, R40, UR24 ;  /* 0x000000180a287e2b */ /* 0x000fe20008000028 */
[----:B------:R-:W-:Y:S10]  /*1140*/  @!P0 BRA `(.L_x_9) ;  /* 0x0000000000308947 */ /* 0x000ff40003800000 */
[----:B------:R-:W-:Y:S01]  /*1150*/  FSETP.GEU.AND P1, PT, |R13|, 4.2275390625, PT ;  /* 0x408748000d00780b */ /* 0x000fe20003f2e200 */
[C---:B------:R-:W-:Y:S02]  /*1160*/  DSETP.GEU.AND P0, PT, R12.reuse, RZ, PT ;  /* 0x000000ff0c00722a */ /* 0x040fe40003f0e000 */
[----:B------:R-:W-:-:S10]  /*1170*/  DADD R12, R12, +INF ;  /* 0x7ff000000c0c7429 */ /* 0x000fd40000000000 */
[----:B------:R-:W-:Y:S02]  /*1180*/  @!P1 LEA.HI R33, R32, R32, RZ, 0x1 ;  /* 0x0000002020219211 */ /* 0x000fe400078f08ff */
[----:B------:R-:W-:Y:S01]  /*1190*/  FSEL R52, R12, RZ, P0 ;  /* 0x000000ff0c347208 */ /* 0x000fe20000000000 */
[----:B------:R-:W-:Y:S01]  /*11a0*/  @!P1 IMAD.MOV.U32 R12, RZ, RZ, RZ ;  /* 0x000000ffff0c9224 */ /* 0x000fe200078e00ff */
[----:B------:R-:W-:Y:S02]  /*11b0*/  @!P1 SHF.R.S32.HI R33, RZ, 0x1, R33 ;  /* 0x00000001ff219819 */ /* 0x000fe40000011421 */
[----:B------:R-:W-:-:S03]  /*11c0*/  FSEL R53, R13, RZ, P0 ;  /* 0x000000ff0d357208 */ /* 0x000fc60000000000 */
[----:B------:R-:W-:Y:S02]  /*11d0*/  @!P1 IMAD.IADD R32, R32, 0x1, -R33 ;  /* 0x0000000120209824 */ /* 0x000fe400078e0a21 */
[----:B------:R-:W-:-:S03]  /*11e0*/  @!P1 IMAD R35, R33, 0x100000, R35 ;  /* 0x0010000021239824 */ /* 0x000fc600078e0223 */
[----:B------:R-:W-:-:S06]  /*11f0*/  @!P1 LEA R13, R32, 0x3ff00000, 0x14 ;  /* 0x3ff00000200d9811 */ /* 0x000fcc00078ea0ff */
[----:B------:R-:W-:-:S11]  /*1200*/  @!P1 DMUL R52, R34, R12 ;  /* 0x0000000c22349228 */ /* 0x000fd60000000000 */
.L_x_9:
[----:B------:R-:W-:Y:S05]  /*1210*/  BSYNC.RECONVERGENT B0 ;  /* 0x0000000000007941 */ /* 0x000fea0003800200 */
.L_x_8:
[----:B------:R-:W-:Y:S01]  /*1220*/  DFMA R12, R36, -UR8, R14 ;  /* 0x80000008240c7c2b */ /* 0x000fe2000800000e */
[----:B------:R-:W-:Y:S01]  /*1230*/  LEA R34, R0, 0xfffff80a, 0x5 ;  /* 0xfffff80a00227811 */ /* 0x000fe200078e28ff */
[----:B------:R-:W-:Y:S01]  /*1240*/  DFMA R40, R10, R40, UR26 ;  /* 0x0000001a0a287e2b */ /* 0x000fe20008000028 */
[----:B------:R-:W-:Y:S01]  /*1250*/  FSETP.GEU.AND P0, PT, |R29|, 4.1917929649353027344, PT ;  /* 0x4086232b1d00780b */ /* 0x000fe20003f0e200 */
[----:B------:R-:W-:Y:S01]  /*1260*/  DFMA R38, R8, R38, UR16 ;  /* 0x0000001008267e2b */ /* 0x000fe20008000026 */
[----:B------:R-:W-:Y:S03]  /*1270*/  BSSY.RECONVERGENT B0, `(.L_x_10) ;  /* 0x000001e000007945 */ /* 0x000fe60003800200 */
[----:B------:R-:W-:Y:S02]  /*1280*/  DFMA R36, R36, -UR10, R12 ;  /* 0x8000000a24247c2b */ /* 0x000fe4000800000c */
[----:B------:R-:W-:Y:S01]  /*1290*/  DFMA R40, R10, R40, UR28 ;  /* 0x0000001c0a287e2b */ /* 0x000fe20008000028 */
[----:B------:R-:W0:Y:S01]  /*12a0*/  I2F.F64 R12, R34 ;  /* 0x00000022000c7312 */ /* 0x000e220000201c00 */
[----:B------:R-:W-:-:S04]  /*12b0*/  DFMA R38, R8, R38, UR18 ;  /* 0x0000001208267e2b */ /* 0x000fc80008000026 */
[----:B------:R-:W-:Y:S02]  /*12c0*/  DFMA R32, R36, UR12, R22 ;  /* 0x0000000c24207c2b */ /* 0x000fe40008000016 */
[----:B------:R-:W-:Y:S02]  /*12d0*/  DFMA R40, R10, R40, 1 ;  /* 0x3ff000000a28742b */ /* 0x000fe40000000028 */
[----:B------:R-:W-:-:S04]  /*12e0*/  DFMA R38, R8, R38, UR20 ;  /* 0x0000001408267e2b */ /* 0x000fc80008000026 */
[----:B------:R-:W-:Y:S02]  /*12f0*/  DFMA R32, R36, R32, UR14 ;  /* 0x0000000e24207e2b */ /* 0x000fe40008000020 */
[----:B------:R-:W-:Y:S02]  /*1300*/  DFMA R40, R10, R40, 1 ;  /* 0x3ff000000a28742b */ /* 0x000fe40000000028 */
[----:B0-----:R-:W-:Y:S02]  /*1310*/  DMUL R12, R44, R12 ;  /* 0x0000000c2c0c7228 */ /* 0x001fe40000000000 */
[----:B------:R-:W-:Y:S02]  /*1320*/  DFMA R38, R8, R38, UR22 ;  /* 0x0000001608267e2b */ /* 0x000fe40008000026 */
[----:B------:R-:W-:-:S04]  /*1330*/  DFMA R34, R36, R32, UR16 ;  /* 0x0000001024227e2b */ /* 0x000fc80008000020 */
[----:B------:R-:W-:Y:S01]  /*1340*/  DFMA R10, R12, R24, 6.75539944105574400000e+15 ;  /* 0x433800000c0a742b */ /* 0x000fe20000000018 */
[----:B------:R-:W-:Y:S01]  /*1350*/  IMAD R33, R30, 0x100000, R41 ;  /* 0x001000001e217824 */ /* 0x000fe200078e0229 */
[----:B------:R-:W-:Y:S01]  /*1360*/  DFMA R38, R8, R38, UR24 ;  /* 0x0000001808267e2b */ /* 0x000fe20008000026 */
[----:B------:R-:W-:Y:S01]  /*1370*/  IMAD.MOV.U32 R32, RZ, RZ, R40 ;  /* 0x000000ffff207224 */ /* 0x000fe200078e0028 */
[----:B------:R-:W-:Y:S09]  /*1380*/  @!P0 BRA `(.L_x_11) ;  /* 0x0000000000308947 */ /* 0x000ff20003800000 */
        /* <DEDUP_REMOVED lines=12> */
.L_x_11:
[----:B------:R-:W-:Y:S05]  /*1450*/  BSYNC.RECONVERGENT B0 ;  /* 0x0000000000007941 */ /* 0x000fea0003800200 */
.L_x_10:
[----:B------:R-:W-:Y:S01]  /*1460*/  DFMA R38, R8, R38, UR26 ;  /* 0x0000001a08267e2b */ /* 0x000fe20008000026 */
[----:B------:R-:W-:Y:S01]  /*1470*/  LEA R42, R0, 0xfffff80c, 0x5 ;  /* 0xfffff80c002a7811 */ /* 0x000fe200078e28ff */
[----:B------:R-:W-:Y:S01]  /*1480*/  DFMA R30, R36, R34, UR18 ;  /* 0x00000012241e7e2b */ /* 0x000fe20008000022 */
[----:B------:R-:W-:Y:S01]  /*1490*/  FSETP.GEU.AND P0, PT, |R27|, 4.1917929649353027344, PT ;  /* 0x4086232b1b00780b */ /* 0x000fe20003f0e200 */
[----:B------:R-:W-:Y:S01]  /*14a0*/  DADD R28, R10, -6.75539944105574400000e+15 ;  /* 0xc33800000a1c7429 */ /* 0x000fe20000000000 */
[----:B------:R-:W-:Y:S03]  /*14b0*/  BSSY.RECONVERGENT B0, `(.L_x_12) ;  /* 0x000001d000007945 */ /* 0x000fe60003800200 */
[----:B------:R-:W-:Y:S02]  /*14c0*/  DFMA R34, R8, R38, UR28 ;  /* 0x0000001c08227e2b */ /* 0x000fe40008000026 */
[----:B------:R-:W-:-:S02]  /*14d0*/  DFMA R38, R36, R30, UR20 ;  /* 0x0000001424267e2b */ /* 0x000fc4000800001e */
[----:B------:R-:W-:Y:S01]  /*14e0*/  DFMA R40, R28, -UR8, R12 ;  /* 0x800000081c287c2b */ /* 0x000fe2000800000c */
[----:B------:R-:W0:Y:S03]  /*14f0*/  I2F.F64 R30, R42 ;  /* 0x0000002a001e7312 */ /* 0x000e260000201c00 */
[----:B------:R-:W-:Y:S02]  /*1500*/  DFMA R34, R8, R34, 1 ;  /* 0x3ff000000822742b */ /* 0x000fe40000000022 */
[----:B------:R-:W-:Y:S02]  /*1510*/  DFMA R38, R36, R38, UR22 ;  /* 0x0000001624267e2b */ /* 0x000fe40008000026 */
[----:B------:R-:W-:-:S04]  /*1520*/  DFMA R28, R28, -UR10, R40 ;  /* 0x8000000a1c1c7c2b */ /* 0x000fc80008000028 */
[----:B------:R-:W-:Y:S02]  /*1530*/  DFMA R40, R8, R34, 1 ;  /* 0x3ff000000828742b */ /* 0x000fe40000000022 */
[----:B------:R-:W-:Y:S02]  /*1540*/  DFMA R38, R36, R38, UR24 ;  /* 0x0000001824267e2b */ /* 0x000fe40008000026 */
[----:B------:R-:W-:Y:S02]  /*1550*/  DFMA R34, R28, UR12, R22 ;  /* 0x0000000c1c227c2b */ /* 0x000fe40008000016 */
[----:B0-----:R-:W-:-:S04]  /*1560*/  DMUL R8, R44, R30 ;  /* 0x0000001e2c087228 */ /* 0x001fc80000000000 */
[----:B------:R-:W-:Y:S02]  /*1570*/  DFMA R38, R36, R38, UR26 ;  /* 0x0000001a24267e2b */ /* 0x000fe40008000026 */
[----:B------:R-:W-:Y:S01]  /*1580*/  DFMA R30, R28, R34, UR14 ;  /* 0x0000000e1c1e7e2b */ /* 0x000fe20008000022 */
[----:B------:R-:W-:Y:S02]  /*1590*/  IMAD R35, R18, 0x100000, R41 ;  /* 0x0010000012237824 */ /* 0x000fe400078e0229 */
[----:B------:R-:W-:Y:S01]  /*15a0*/  IMAD.MOV.U32 R34, RZ, RZ, R40 ;  /* 0x000000ffff227224 */ /* 0x000fe200078e0028 */
[----:B------:R-:W-:Y:S07]  /*15b0*/  @!P0 BRA `(.L_x_13) ;  /* 0x0000000000308947 */ /* 0x000fee0003800000 */
[----:B------:R-:W-:Y:S01]  /*15c0*/  FSETP.GEU.AND P1, PT, |R27|, 4.2275390625, PT ;  /* 0x408748001b00780b */ /* 0x000fe20003f2e200 */
[C---:B------:R-:W-:Y:S02]  /*15d0*/  DSETP.GEU.AND P0, PT, R26.reuse, RZ, PT ;  /* 0x000000ff1a00722a */ /* 0x040fe40003f0e000 */
[----:B------:R-:W-:-:S10]  /*15e0*/  DADD R26, R26, +INF ;  /* 0x7ff000001a1a7429 */ /* 0x000fd40000000000 */
[----:B------:R-:W-:Y:S02]  /*15f0*/  @!P1 LEA.HI R19, R18, R18, RZ, 0x1 ;  /* 0x0000001212139211 */ /* 0x000fe400078f08ff */
[----:B------:R-:W-:Y:S02]  /*1600*/  FSEL R34, R26, RZ, P0 ;  /* 0x000000ff1a227208 */ /* 0x000fe40000000000 */
[----:B------:R-:W-:Y:S02]  /*1610*/  @!P1 SHF.R.S32.HI R19, RZ, 0x1, R19 ;  /* 0x00000001ff139819 */ /* 0x000fe40000011413 */
[----:B------:R-:W-:-:S03]  /*1620*/  FSEL R35, R27, RZ, P0 ;  /* 0x000000ff1b237208 */ /* 0x000fc60000000000 */
[----:B------:R-:W-:Y:S02]  /*1630*/  @!P1 IMAD.IADD R18, R18, 0x1, -R19 ;  /* 0x0000000112129824 */ /* 0x000fe400078e0a13 */
[----:B------:R-:W-:-:S03]  /*1640*/  @!P1 IMAD R41, R19, 0x100000, R41 ;  /* 0x0010000013299824 */ /* 0x000fc600078e0229 */
[----:B------:R-:W-:Y:S01]  /*1650*/  @!P1 LEA R19, R18, 0x3ff00000, 0x14 ;  /* 0x3ff0000012139811 */ /* 0x000fe200078ea0ff */
[----:B------:R-:W-:-:S06]  /*1660*/  @!P1 IMAD.MOV.U32 R18, RZ, RZ, RZ ;  /* 0x000000ffff129224 */ /* 0x000fcc00078e00ff */
[----:B------:R-:W-:-:S11]  /*1670*/  @!P1 DMUL R34, R40, R18 ;  /* 0x0000001228229228 */ /* 0x000fd60000000000 */
.L_x_13:
[----:B------:R-:W-:Y:S05]  /*1680*/  BSYNC.RECONVERGENT B0 ;  /* 0x0000000000007941 */ /* 0x000fea0003800200 */
.L_x_12:
[----:B------:R-:W-:Y:S01]  /*1690*/  DFMA R38, R36, R38, UR28 ;  /* 0x0000001c24267e2b */ /* 0x000fe20008000026 */
[----:B------:R-:W-:Y:S01]  /*16a0*/  FSETP.GEU.AND P0, PT, |R15|, 4.1917929649353027344, PT ;  /* 0x4086232b0f00780b */ /* 0x000fe20003f0e200 */
[----:B------:R-:W-:Y:S01]  /*16b0*/  DFMA R40, R28, R30, UR16 ;  /* 0x000000101c287e2b */ /* 0x000fe2000800001e */
[----:B------:R-:W-:Y:S01]  /*16c0*/  BSSY.RECONVERGENT B0, `(.L_x_14) ;  /* 0x000001a000007945 */ /* 0x000fe20003800200 */
[----:B------:R-:W-:-:S04]  /*16d0*/  DFMA R18, R8, R24, 6.75539944105574400000e+15 ;  /* 0x433800000812742b */ /* 0x000fc80000000018 */
[----:B------:R-:W-:Y:S02]  /*16e0*/  DFMA R26, R36, R38, 1 ;  /* 0x3ff00000241a742b */ /* 0x000fe40000000026 */
[----:B------:R-:W-:Y:S02]  /*16f0*/  DFMA R40, R28, R40, UR18 ;  /* 0x000000121c287e2b */ /* 0x000fe40008000028 */
[----:B------:R-:W-:-:S04]  /*1700*/  DADD R30, R18, -6.75539944105574400000e+15 ;  /* 0xc3380000121e7429 */ /* 0x000fc80000000000 */
[----:B------:R-:W-:Y:S02]  /*1710*/  DFMA R26, R36, R26, 1 ;  /* 0x3ff00000241a742b */ /* 0x000fe4000000001a */
[----:B------:R-:W-:Y:S02]  /*1720*/  DFMA R38, R28, R40, UR20 ;  /* 0x000000141c267e2b */ /* 0x000fe40008000028 */
[----:B------:R-:W-:Y:S01]  /*1730*/  DFMA R36, R30, -UR8, R8 ;  /* 0x800000081e247c2b */ /* 0x000fe20008000008 */
[----:B------:R-:W-:-:S05]  /*1740*/  LEA R40, R0, 0xfffff80e, 0x5 ;  /* 0xfffff80e00287811 */ /* 0x000fca00078e28ff */
[----:B------:R-:W-:Y:S02]  /*1750*/  DFMA R38, R28, R38, UR22 ;  /* 0x000000161c267e2b */ /* 0x000fe40008000026 */
[----:B------:R-:W-:Y:S01]  /*1760*/  DFMA R30, R30, -UR10, R36 ;  /* 0x8000000a1e1e7c2b */ /* 0x000fe20008000024 */
[----:B------:R-:W-:Y:S02]  /*1770*/  IMAD R37, R16, 0x100000, R27 ;  /* 0x0010000010257824 */ /* 0x000fe400078e021b */
[----:B------:R-:W-:Y:S01]  /*1780*/  IMAD.MOV.U32 R36, RZ, RZ, R26 ;  /* 0x000000ffff247224 */ /* 0x000fe200078e001a */
[----:B------:R-:W-:Y:S07]  /*1790*/  @!P0 BRA `(.L_x_15) ;  /* 0x0000000000308947 */ /* 0x000fee0003800000 */
[----:B------:R-:W-:Y:S01]  /*17a0*/  FSETP.GEU.AND P1, PT, |R15|, 4.2275390625, PT ;  /* 0x408748000f00780b */ /* 0x000fe20003f2e200 */
[C---:B------:R-:W-:Y:S02]  /*17b0*/  DADD R36, R14.reuse, +INF ;  /* 0x7ff000000e247429 */ /* 0x040fe40000000000 */
[----:B------:R-:W-:-:S08]  /*17c0*/  DSETP.GEU.AND P0, PT, R14, RZ, PT ;  /* 0x000000ff0e00722a */ /* 0x000fd00003f0e000 */
[----:B------:R-:W-:Y:S02]  /*17d0*/  FSEL R36, R36, RZ, P0 ;  /* 0x000000ff24247208 */ /* 0x000fe40000000000 */
[----:B------:R-:W-:Y:S02]  /*17e0*/  @!P1 LEA.HI R17, R16, R16, RZ, 0x1 ;  /* 0x0000001010119211 */ /* 0x000fe400078f08ff */
[----:B------:R-:W-:Y:S02]  /*17f0*/  FSEL R37, R37, RZ, P0 ;  /* 0x000000ff25257208 */ /* 0x000fe40000000000 */
[----:B------:R-:W-:-:S05]  /*1800*/  @!P1 SHF.R.S32.HI R17, RZ, 0x1, R17 ;  /* 0x00000001ff119819 */ /* 0x000fca0000011411 */
[----:B------:R-:W-:Y:S02]  /*1810*/  @!P1 IMAD.IADD R14, R16, 0x1, -R17 ;  /* 0x00000001100e9824 */ /* 0x000fe400078e0a11 */
[----:B------:R-:W-:-:S03]  /*1820*/  @!P1 IMAD R27, R17, 0x100000, R27 ;  /* 0x00100000111b9824 */ /* 0x000fc600078e021b */
[----:B------:R-:W-:Y:S01]  /*1830*/  @!P1 LEA R15, R14, 0x3ff00000, 0x14 ;  /* 0x3ff000000e0f9811 */ /* 0x000fe200078ea0ff */
[----:B------:R-:W-:-:S06]  /*1840*/  @!P1 IMAD.MOV.U32 R14, RZ, RZ, RZ ;  /* 0x000000ffff0e9224 */ /* 0x000fcc00078e00ff */
[----:B------:R-:W-:-:S11]  /*1850*/  @!P1 DMUL R36, R26, R14 ;  /* 0x0000000e1a249228 */ /* 0x000fd60000000000 */
.L_x_15:
[----:B------:R-:W-:Y:S05]  /*1860*/  BSYNC.RECONVERGENT B0 ;  /* 0x0000000000007941 */ /* 0x000fea0003800200 */
.L_x_14:
[----:B------:R-:W0:Y:S01]  /*1870*/  I2F.F64 R26, R40 ;  /* 0x00000028001a7312 */ /* 0x000e220000201c00 */
[----:B------:R-:W-:Y:S01]  /*1880*/  DFMA R14, R30, UR12, R22 ;  /* 0x0000000c1e0e7c2b */ /* 0x000fe20008000016 */
[----:B------:R-:W-:Y:S01]  /*1890*/  FSETP.GEU.AND P0, PT, |R13|, 4.1917929649353027344, PT ;  /* 0x4086232b0d00780b */ /* 0x000fe20003f0e200 */
[----:B------:R-:W-:Y:S01]  /*18a0*/  DFMA R38, R28, R38, UR24 ;  /* 0x000000181c267e2b */ /* 0x000fe20008000026 */
[----:B------:R-:W-:Y:S05]  /*18b0*/  BSSY.RECONVERGENT B0, `(.L_x_16) ;  /* 0x000001f000007945 */ /* 0x000fea0003800200 */
[----:B------:R-:W-:Y:S02]  /*18c0*/  DFMA R14, R30, R14, UR14 ;  /* 0x0000000e1e0e7e2b */ /* 0x000fe4000800000e */
[----:B------:R-:W-:-:S02]  /*18d0*/  DFMA R38, R28, R38, UR26 ;  /* 0x0000001a1c267e2b */ /* 0x000fc40008000026 */
[----:B0-----:R-:W-:-:S04]  /*18e0*/  DMUL R26, R44, R26 ;  /* 0x0000001a2c1a7228 */ /* 0x001fc80000000000 */
[----:B------:R-:W-:Y:S02]  /*18f0*/  DFMA R14, R30, R14, UR16 ;  /* 0x000000101e0e7e2b */ /* 0x000fe4000800000e */
[----:B------:R-:W-:Y:S02]  /*1900*/  DFMA R38, R28, R38, UR28 ;  /* 0x0000001c1c267e2b */ /* 0x000fe40008000026 */
[----:B------:R-:W-:-:S04]  /*1910*/  DFMA R16, R26, R24, 6.75539944105574400000e+15 ;  /* 0x433800001a10742b */ /* 0x000fc80000000018 */
[----:B------:R-:W-:Y:S02]  /*1920*/  DFMA R42, R30, R14, UR18 ;  /* 0x000000121e2a7e2b */ /* 0x000fe4000800000e */
[----:B------:R-:W-:Y:S02]  /*1930*/  DFMA R38, R28, R38, 1 ;  /* 0x3ff000001c26742b */ /* 0x000fe40000000026 */
[----:B------:R-:W-:-:S04]  /*1940*/  DADD R14, R16, -6.75539944105574400000e+15 ;  /* 0xc3380000100e7429 */ /* 0x000fc80000000000 */
[----:B------:R-:W-:Y:S02]  /*1950*/  DFMA R42, R30, R42, UR20 ;  /* 0x000000141e2a7e2b */ /* 0x000fe4000800002a */
[----:B------:R-:W-:Y:S02]  /*1960*/  DFMA R40, R28, R38, 1 ;  /* 0x3ff000001c28742b */ /* 0x000fe40000000026 */
[----:B------:R-:W-:-:S04]  /*1970*/  DFMA R28, R14, -UR8, R26 ;  /* 0x800000080e1c7c2b */ /* 0x000fc8000800001a */
[----:B------:R-:W-:-:S04]  /*1980*/  DFMA R42, R30, R42, UR22 ;  /* 0x000000161e2a7e2b */ /* 0x000fc8000800002a */
[----:B------:R-:W-:Y:S01]  /*1990*/  IMAD R39, R10, 0x100000, R41 ;  /* 0x001000000a277824 */ /* 0x000fe200078e0229 */
[----:B------:R-:W-:Y:S01]  /*19a0*/  DFMA R28, R14, -UR10, R28 ;  /* 0x8000000a0e1c7c2b */ /* 0x000fe2000800001c */
[----:B------:R-:W-:Y:S02]  /*19b0*/  IMAD.MOV.U32 R38, RZ, RZ, R40 ;  /* 0x000000ffff267224 */ /* 0x000fe400078e0028 */
[----:B------:R-:W-:Y:S01]  /*19c0*/  DFMA R14, R30, R42, UR24 ;  /* 0x000000181e0e7e2b */ /* 0x000fe2000800002a */
[----:B------:R-:W-:Y:S10]  /*19d0*/  @!P0 BRA `(.L_x_17) ;  /* 0x0000000000308947 */ /* 0x000ff40003800000 */
        /* <DEDUP_REMOVED lines=12> */
.L_x_17:
[----:B------:R-:W-:Y:S05]  /*1aa0*/  BSYNC.RECONVERGENT B0 ;  /* 0x0000000000007941 */ /* 0x000fea0003800200 */
.L_x_16:
[----:B------:R-:W-:Y:S01]  /*1ab0*/  DFMA R14, R30, R14, UR26 ;  /* 0x0000001a1e0e7e2b */ /* 0x000fe2000800000e */
[----:B------:R-:W-:Y:S01]  /*1ac0*/  LEA R42, R0, 0xfffff810, 0x5 ;  /* 0xfffff810002a7811 */ /* 0x000fe200078e28ff */
[----:B------:R-:W-:Y:S01]  /*1ad0*/  DFMA R12, R28, UR12, R22 ;  /* 0x0000000c1c0c7c2b */ /* 0x000fe20008000016 */
[----:B------:R-:W-:Y:S01]  /*1ae0*/  FSETP.GEU.AND P0, PT, |R9|, 4.1917929649353027344, PT ;  /* 0x4086232b0900780b */ /* 0x000fe20003f0e200 */
[----:B------:R-:W-:Y:S04]  /*1af0*/  BSSY.RECONVERGENT B0, `(.L_x_18) ;  /* 0x000001a000007945 */ /* 0x000fe80003800200 */
[----:B------:R-:W-:Y:S02]  /*1b00*/  DFMA R10, R30, R14, UR28 ;  /* 0x0000001c1e0a7e2b */ /* 0x000fe4000800000e */
[----:B------:R-:W-:Y:S01]  /*1b10*/  DFMA R12, R28, R12, UR14 ;  /* 0x0000000e1c0c7e2b */ /* 0x000fe2000800000c */
[----:B------:R-:W0:Y:S05]  /*1b20*/  I2F.F64 R14, R42 ;  /* 0x0000002a000e7312 */ /* 0x000e2a0000201c00 */
[----:B------:R-:W-:-:S02]  /*1b30*/  DFMA R10, R30, R10, 1 ;  /* 0x3ff000001e0a742b */ /* 0x000fc4000000000a */
[----:B------:R-:W-:-:S06]  /*1b40*/  DFMA R12, R28, R12, UR16 ;  /* 0x000000101c0c7e2b */ /* 0x000fcc000800000c */
[----:B------:R-:W-:Y:S02]  /*1b50*/  DFMA R30, R30, R10, 1 ;  /* 0x3ff000001e1e742b */ /* 0x000fe4000000000a */
[----:B0-----:R-:W-:Y:S02]  /*1b60*/  DMUL R14, R44, R14 ;  /* 0x0000000e2c0e7228 */ /* 0x001fe40000000000 */
[----:B------:R-:W-:-:S06]  /*1b70*/  DFMA R10, R28, R12, UR18 ;  /* 0x000000121c0a7e2b */ /* 0x000fcc000800000c */
        /* <DEDUP_REMOVED lines=17> */
.L_x_19:
[----:B------:R-:W-:Y:S05]  /*1c90*/  BSYNC.RECONVERGENT B0 ;  /* 0x0000000000007941 */ /* 0x000fea0003800200 */
.L_x_18:
[----:B------:R-:W-:Y:S01]  /*1ca0*/  DADD R8, R12, -6.75539944105574400000e+15 ;  /* 0xc33800000c087429 */ /* 0x000fe20000000000 */
[----:B------:R-:W-:Y:S01]  /*1cb0*/  LEA R48, R0, 0xfffff812, 0x5 ;  /* 0xfffff81200307811 */ /* 0x000fe200078e28ff */
[----:B------:R-:W-:Y:S01]  /*1cc0*/  DFMA R10, R28, R10, UR22 ;  /* 0x000000161c0a7e2b */ /* 0x000fe2000800000a */
[----:B------:R-:W-:Y:S01]  /*1cd0*/  FSETP.GEU.AND P0, PT, |R27|, 4.1917929649353027344, PT ;  /* 0x4086232b1b00780b */ /* 0x000fe20003f0e200 */
[----:B------:R-:W-:Y:S04]  /*1ce0*/  BSSY.RECONVERGENT B0, `(.L_x_20) ;  /* 0x000001e000007945 */ /* 0x000fe80003800200 */
[----:B------:R-:W-:Y:S02]  /*1cf0*/  DFMA R18, R8, -UR8, R14 ;  /* 0x8000000808127c2b */ /* 0x000fe4000800000e */
[----:B------:R-:W-:-:S06]  /*1d00*/  DFMA R10, R28, R10, UR24 ;  /* 0x000000181c0a7e2b */ /* 0x000fcc000800000a */
[----:B------:R-:W-:Y:S02]  /*1d10*/  DFMA R8, R8, -UR10, R18 ;  /* 0x8000000a08087c2b */ /* 0x000fe40008000012 */
[----:B------:R-:W-:-:S06]  /*1d20*/  DFMA R10, R28, R10, UR26 ;  /* 0x0000001a1c0a7e2b */ /* 0x000fcc000800000a */
[----:B------:R-:W-:Y:S02]  /*1d30*/  DFMA R18, R8, UR12, R22 ;  /* 0x0000000c08127c2b */ /* 0x000fe40008000016 */
[----:B------:R-:W-:-:S06]  /*1d40*/  DFMA R10, R28, R10, UR28 ;  /* 0x0000001c1c0a7e2b */ /* 0x000fcc000800000a */
[----:B------:R-:W-:Y:S02]  /*1d50*/  DFMA R30, R8, R18, UR14 ;  /* 0x0000000e081e7e2b */ /* 0x000fe40008000012 */
[----:B------:R-:W-:Y:S02]  /*1d60*/  DFMA R18, R28, R10, 1 ;  /* 0x3ff000001c12742b */ /* 0x000fe4000000000a */
[----:B------:R-:W0:Y:S04]  /*1d70*/  I2F.F64 R10, R48 ;  /* 0x00000030000a7312 */ /* 0x000e280000201c00 */
[----:B------:R-:W-:Y:S02]  /*1d80*/  DFMA R30, R8, R30, UR16 ;  /* 0x00000010081e7e2b */ /* 0x000fe4000800001e */
[----:B------:R-:W-:-:S06]  /*1d90*/  DFMA R28, R28, R18, 1 ;  /* 0x3ff000001c1c742b */ /* 0x000fcc0000000012 */
[----:B------:R-:W-:Y:S02]  /*1da0*/  DFMA R18, R8, R30, UR18 ;  /* 0x0000001208127e2b */ /* 0x000fe4000800001e */
[----:B0-----:R-:W-:Y:S02]  /*1db0*/  DMUL R10, R44, R10 ;  /* 0x0000000a2c0a7228 */ /* 0x001fe40000000000 */
[----:B------:R-:W-:Y:S02]  /*1dc0*/  IMAD R43, R16, 0x100000, R29 ;  /* 0x00100000102b7824 */ /* 0x000fe400078e021d */
        /* <DEDUP_REMOVED lines=15> */
.L_x_21:
[----:B------:R-:W-:Y:S05]  /*1ec0*/  BSYNC.RECONVERGENT B0 ;  /* 0x0000000000007941 */ /* 0x000fea0003800200 */
.L_x_20:
[----:B------:R-:W-:Y:S01]  /*1ed0*/  DFMA R26, R10, R24, 6.75539944105574400000e+15 ;  /* 0x433800000a1a742b */ /* 0x000fe20000000018 */
[----:B------:R-:W-:Y:S01]  /*1ee0*/  LEA R50, R0, 0xfffff814, 0x5 ;  /* 0xfffff81400327811 */ /* 0x000fe200078e28ff */
[----:B------:R-:W-:Y:S01]  /*1ef0*/  DFMA R18, R8, R18, UR22 ;  /* 0x0000001608127e2b */ /* 0x000fe20008000012 */
[----:B------:R-:W-:Y:S01]  /*1f00*/  FSETP.GEU.AND P0, PT, |R15|, 4.1917929649353027344, PT ;  /* 0x4086232b0f00780b */ /* 0x000fe20003f0e200 */
[----:B------:R-:W-:Y:S04]  /*1f10*/  BSSY.RECONVERGENT B0, `(.L_x_22) ;  /* 0x000001e000007945 */ /* 0x000fe80003800200 */
[----:B------:R-:W-:Y:S02]  /*1f20*/  DADD R16, R26, -6.75539944105574400000e+15 ;  /* 0xc33800001a107429 */ /* 0x000fe40000000000 */
[----:B------:R-:W-:-:S06]  /*1f30*/  DFMA R18, R8, R18, UR24 ;  /* 0x0000001808127e2b */ /* 0x000fcc0008000012 */
[----:B------:R-:W-:Y:S02]  /*1f40*/  DFMA R28, R16, -UR8, R10 ;  /* 0x80000008101c7c2b */ /* 0x000fe4000800000a */
[----:B------:R-:W-:-:S06]  /*1f50*/  DFMA R18, R8, R18, UR26 ;  /* 0x0000001a08127e2b */ /* 0x000fcc0008000012 */
[----:B------:R-:W-:Y:S02]  /*1f60*/  DFMA R16, R16, -UR10, R28 ;  /* 0x8000000a10107c2b */ /* 0x000fe4000800001c */
[----:B------:R-:W-:-:S06]  /*1f70*/  DFMA R18, R8, R18, UR28 ;  /* 0x0000001c08127e2b */ /* 0x000fcc0008000012 */
[----:B------:R-:W-:Y:S02]  /*1f80*/  DFMA R28, R16, UR12, R22 ;  /* 0x0000000c101c7c2b */ /* 0x000fe40008000016 */
        /* <DEDUP_REMOVED lines=22> */
.L_x_23:
[----:B------:R-:W-:Y:S05]  /*20f0*/  BSYNC.RECONVERGENT B0 ;  /* 0x0000000000007941 */ /* 0x000fea0003800200 */
.L_x_22:
[----:B------:R-:W-:Y:S01]  /*2100*/  DFMA R30, R16, R30, UR20 ;  /* 0x00000014101e7e2b */ /* 0x000fe2000800001e */
[----:B------:R-:W-:Y:S01]  /*2110*/  FSETP.GEU.AND P0, PT, |R11|, 4.1917929649353027344, PT ;  /* 0x4086232b0b00780b */ /* 0x000fe20003f0e200 */
[----:B------:R-:W-:Y:S01]  /*2120*/  DFMA R12, R8, R24, 6.75539944105574400000e+15 ;  /* 0x43380000080c742b */ /* 0x000fe20000000018 */
[----:B------:R-:W-:Y:S05]  /*2130*/  BSSY.RECONVERGENT B0, `(.L_x_24) ;  /* 0x000001d000007945 */ /* 0x000fea0003800200 */
[----:B------:R-:W-:Y:S02]  /*2140*/  DFMA R30, R16, R30, UR22 ;  /* 0x00000016101e7e2b */ /* 0x000fe4000800001e */
[----:B------:R-:W-:-:S06]  /*2150*/  DADD R14, R12, -6.75539944105574400000e+15 ;  /* 0xc33800000c0e7429 */ /* 0x000fcc0000000000 */
[----:B------:R-:W-:Y:S02]  /*2160*/  DFMA R30, R16, R30, UR24 ;  /* 0x00000018101e7e2b */ /* 0x000fe4000800001e */
[----:B------:R-:W-:-:S06]  /*2170*/  DFMA R28, R14, -UR8, R8 ;  /* 0x800000080e1c7c2b */ /* 0x000fcc0008000008 */
[----:B------:R-:W-:Y:S02]  /*2180*/  DFMA R30, R16, R30, UR26 ;  /* 0x0000001a101e7e2b */ /* 0x000fe4000800001e */
[----:B------:R-:W-:-:S06]  /*2190*/  DFMA R14, R14, -UR10, R28 ;  /* 0x8000000a0e0e7c2b */ /* 0x000fcc000800001c */
[----:B------:R-:W-:Y:S02]  /*21a0*/  DFMA R30, R16, R30, UR28 ;  /* 0x0000001c101e7e2b */ /* 0x000fe4000800001e */
[----:B------:R-:W-:-:S06]  /*21b0*/  DFMA R28, R14, UR12, R22 ;  /* 0x0000000c0e1c7c2b */ /* 0x000fcc0008000016 */
[----:B------:R-:W-:Y:S02]  /*21c0*/  DFMA R30, R16, R30, 1 ;  /* 0x3ff00000101e742b */ /* 0x000fe4000000001e */
[----:B------:R-:W-:-:S06]  /*21d0*/  DFMA R28, R14, R28, UR14 ;  /* 0x0000000e0e1c7e2b */ /* 0x000fcc000800001c */
[----:B------:R-:W-:Y:S02]  /*21e0*/  DFMA R30, R16, R30, 1 ;  /* 0x3ff00000101e742b */ /* 0x000fe4000000001e */
[----:B------:R-:W-:-:S08]  /*21f0*/  DFMA R28, R14, R28, UR16 ;  /* 0x000000100e1c7e2b */ /* 0x000fd0000800001c */
        /* <DEDUP_REMOVED lines=10> */
[----:B------:R-:W-:Y:S01]  /*22a0*/  FSEL R16, R10, RZ, P0 ;  /* 0x000000ff0a107208 */ /* 0x000fe20000000000 */
[----:B------:R-:W-:Y:S02]  /*22b0*/  @!P1 IMAD.MOV.U32 R10, RZ, RZ, RZ ;  /* 0x000000ffff0a9224 */ /* 0x000fe400078e00ff */
[----:B------:R-:W-:Y:S02]  /*22c0*/  @!P1 IMAD.IADD R26, R26, 0x1, -R27 ;  /* 0x000000011a1a9824 */ /* 0x000fe400078e0a1b */
[----:B------:R-:W-:-:S03]  /*22d0*/  @!P1 IMAD R31, R27, 0x100000, R31 ;  /* 0x001000001b1f9824 */ /* 0x000fc600078e021f */
[----:B------:R-:W-:-:S06]  /*22e0*/  @!P1 LEA R11, R26, 0x3ff00000, 0x14 ;  /* 0x3ff000001a0b9811 */ /* 0x000fcc00078ea0ff */
[----:B------:R-:W-:-:S11]  /*22f0*/  @!P1 DMUL R16, R30, R10 ;  /* 0x0000000a1e109228 */ /* 0x000fd60000000000 */
.L_x_25:
[----:B------:R-:W-:Y:S05]  /*2300*/  BSYNC.RECONVERGENT B0 ;  /* 0x0000000000007941 */ /* 0x000fea0003800200 */
.L_x_24:
[C---:B------:R-:W-:Y:S01]  /*2310*/  DFMA R28, R14.reuse, R28, UR20 ;  /* 0x000000140e1c7e2b */ /* 0x040fe2000800001c */
[----:B------:R-:W-:Y:S01]  /*2320*/  LEA R0, R0, 0xfffff816, 0x5 ;  /* 0xfffff81600007811 */ /* 0x000fe200078e28ff */
[----:B------:R-:W-:Y:S01]  /*2330*/  BSSY.RECONVERGENT B0, `(.L_x_26) ;  /* 0x000001d000007945 */ /* 0x000fe20003800200 */
[----:B------:R-:W-:Y:S02]  /*2340*/  FSETP.GEU.AND P0, PT, |R9|, 4.1917929649353027344, PT ;  /* 0x4086232b0900780b */ /* 0x000fe40003f0e200 */
[----:B------:R-:W0:Y:S03]  /*2350*/  I2F.F64 R10, R0 ;  /* 0x00000000000a7312 */ /* 0x000e260000201c00 */
[----:B------:R-:W-:-:S08]  /*2360*/  DFMA R28, R14, R28, UR22 ;  /* 0x000000160e1c7e2b */ /* 0x000fd0000800001c */
[----:B------:R-:W-:Y:S02]  /*2370*/  DFMA R28, R14, R28, UR24 ;  /* 0x000000180e1c7e2b */ /* 0x000fe4000800001c */
[----:B0-----:R-:W-:-:S06]  /*2380*/  DMUL R10, R44, R10 ;  /* 0x0000000a2c0a7228 */ /* 0x001fcc0000000000 */
[----:B------:R-:W-:Y:S02]  /*2390*/  DFMA R28, R14, R28, UR26 ;  /* 0x0000001a0e1c7e2b */ /* 0x000fe4000800001c */
[----:B------:R-:W-:-:S06]  /*23a0*/  DFMA R26, R10, R24, 6.75539944105574400000e+15 ;  /* 0x433800000a1a742b */ /* 0x000fcc0000000018 */
[----:B------:R-:W-:Y:S02]  /*23b0*/  DFMA R28, R14, R28, UR28 ;  /* 0x0000001c0e1c7e2b */ /* 0x000fe4000800001c */
[----:B------:R-:W-:-:S06]  /*23c0*/  DADD R48, R26, -6.75539944105574400000e+15 ;  /* 0xc33800001a307429 */ /* 0x000fcc0000000000 */
[----:B------:R-:W-:-:S08]  /*23d0*/  DFMA R28, R14, R28, 1 ;  /* 0x3ff000000e1c742b */ /* 0x000fd0000000001c */
[----:B------:R-:W-:Y:S02]  /*23e0*/  DFMA R30, R14, R28, 1 ;  /* 0x3ff000000e1e742b */ /* 0x000fe4000000001c */
[----:B------:R-:W-:-:S08]  /*23f0*/  DFMA R28, R48, -UR8, R10 ;  /* 0x80000008301c7c2b */ /* 0x000fd0000800000a */
[----:B------:R-:W-:Y:S01]  /*2400*/  DFMA R28, R48, -UR10, R28 ;  /* 0x8000000a301c7c2b */ /* 0x000fe2000800001c */
[----:B------:R-:W-:Y:S02]  /*2410*/  IMAD R15, R12, 0x100000, R31 ;  /* 0x001000000c0f7824 */ /* 0x000fe400078e021f */
[----:B------:R-:W-:Y:S01]  /*2420*/  IMAD.MOV.U32 R14, RZ, RZ, R30 ;  /* 0x000000ffff0e7224 */ /* 0x000fe200078e001e */
[----:B------:R-:W-:Y:S07]  /*2430*/  @!P0 BRA `(.L_x_27) ;  /* 0x0000000000308947 */ /* 0x000fee0003800000 */
        /* <DEDUP_REMOVED lines=12> */
.L_x_27:
[----:B------:R-:W-:Y:S05]  /*2500*/  BSYNC.RECONVERGENT B0 ;  /* 0x0000000000007941 */ /* 0x000fea0003800200 */
.L_x_26:
[C---:B------:R-:W-:Y:S01]  /*2510*/  DFMA R8, R28.reuse, UR12, R22 ;  /* 0x0000000c1c087c2b */ /* 0x040fe20008000016 */
[----:B------:R-:W0:Y:S01]  /*2520*/  S2R R0, SR_TID.X ;  /* 0x0000000000007919 */ /* 0x000e220000002100 */
[----:B------:R-:W-:Y:S01]  /*2530*/  FSETP.GEU.AND P0, PT, |R11|, 4.1917929649353027344, PT ;  /* 0x4086232b0b00780b */ /* 0x000fe20003f0e200 */
[----:B------:R-:W-:Y:S05]  /*2540*/  BSSY.RECONVERGENT B0, `(.L_x_28) ;  /* 0x000001e000007945 */ /* 0x000fea0003800200 */
[----:B------:R-:W-:-:S08]  /*2550*/  DFMA R8, R28, R8, UR14 ;  /* 0x0000000e1c087e2b */ /* 0x000fd00008000008 */
[----:B------:R-:W-:-:S08]  /*2560*/  DFMA R8, R28, R8, UR16 ;  /* 0x000000101c087e2b */ /* 0x000fd00008000008 */
[----:B------:R-:W-:-:S08]  /*2570*/  DFMA R8, R28, R8, UR18 ;  /* 0x000000121c087e2b */ /* 0x000fd00008000008 */
[----:B------:R-:W-:Y:S01]  /*2580*/  DFMA R8, R28, R8, UR20 ;  /* 0x000000141c087e2b */ /* 0x000fe20008000008 */
[----:B0-----:R-:W-:-:S04]  /*2590*/  LEA R48, R0, 0xfffff818, 0x5 ;  /* 0xfffff81800307811 */ /* 0x001fc800078e28ff */
[----:B------:R-:W0:Y:S03]  /*25a0*/  I2F.F64 R12, R48 ;  /* 0x00000030000c7312 */ /* 0x000e260000201c00 */
[----:B------:R-:W-:-:S08]  /*25b0*/  DFMA R8, R28, R8, UR22 ;  /* 0x000000161c087e2b */ /* 0x000fd00008000008 */
[----:B------:R-:W-:-:S08]  /*25c0*/  DFMA R8, R28, R8, UR24 ;  /* 0x000000181c087e2b */ /* 0x000fd00008000008 */
[----:B------:R-:W-:-:S08]  /*25d0*/  DFMA R8, R28, R8, UR26 ;  /* 0x0000001a1c087e2b */ /* 0x000fd00008000008 */
[----:B------:R-:W-:-:S08]  /*25e0*/  DFMA R8, R28, R8, UR28 ;  /* 0x0000001c1c087e2b */ /* 0x000fd00008000008 */
[----:B------:R-:W-:-:S08]  /*25f0*/  DFMA R8, R28, R8, 1 ;  /* 0x3ff000001c08742b */ /* 0x000fd00000000008 */
[----:B------:R-:W-:Y:S02]  /*2600*/  DFMA R30, R28, R8, 1 ;  /* 0x3ff000001c1e742b */ /* 0x000fe40000000008 */
[----:B0-----:R-:W-:-:S08]  /*2610*/  DMUL R28, R44, R12 ;  /* 0x0000000c2c1c7228 */ /* 0x001fd00000000000 */
[----:B------:R-:W-:Y:S01]  /*2620*/  DFMA R8, R28, R24, 6.75539944105574400000e+15 ;  /* 0x433800001c08742b */ /* 0x000fe20000000018 */
        /* <DEDUP_REMOVED lines=15> */
.L_x_29:
[----:B------:R-:W-:Y:S05]  /*2720*/  BSYNC.RECONVERGENT B0 ;  /* 0x0000000000007941 */ /* 0x000fea0003800200 */
.L_x_28:
[----:B------:R-:W-:Y:S01]  /*2730*/  DADD R26, R8, -6.75539944105574400000e+15 ;  /* 0xc3380000081a7429 */ /* 0x000fe20000000000 */
[----:B------:R-:W-:Y:S01]  /*2740*/  LEA R50, R0, 0xfffff81a, 0x5 ;  /* 0xfffff81a00327811 */ /* 0x000fe200078e28ff */
[----:B------:R-:W-:Y:S01]  /*2750*/  BSSY.RECONVERGENT B0, `(.L_x_30) ;  /* 0x000001f000007945 */ /* 0x000fe20003800200 */
[----:B------:R-:W-:Y:S02]  /*2760*/  FSETP.GEU.AND P0, PT, |R29|, 4.1917929649353027344, PT ;  /* 0x4086232b1d00780b */ /* 0x000fe40003f0e200 */
[----:B------:R0:W1:Y:S03]  /*2770*/  I2F.F64 R30, R50 ;  /* 0x00000032001e7312 */ /* 0x0000660000201c00 */
[----:B------:R-:W-:-:S08]  /*2780*/  DFMA R10, R26, -UR8, R28 ;  /* 0x800000081a0a7c2b */ /* 0x000fd0000800001c */
[----:B------:R-:W-:-:S08]  /*2790*/  DFMA R26, R26, -UR10, R10 ;  /* 0x8000000a1a1a7c2b */ /* 0x000fd0000800000a */
[----:B------:R-:W-:-:S08]  /*27a0*/  DFMA R10, R26, UR12, R22 ;  /* 0x0000000c1a0a7c2b */ /* 0x000fd00008000016 */
[----:B------:R-:W-:-:S08]  /*27b0*/  DFMA R10, R26, R10, UR14 ;  /* 0x0000000e1a0a7e2b */ /* 0x000fd0000800000a */
[----:B------:R-:W-:-:S08]  /*27c0*/  DFMA R10, R26, R10, UR16 ;  /* 0x000000101a0a7e2b */ /* 0x000fd0000800000a */
[----:B------:R-:W-:-:S08]  /*27d0*/  DFMA R10, R26, R10, UR18 ;  /* 0x000000121a0a7e2b */ /* 0x000fd0000800000a */
[----:B------:R-:W-:-:S08]  /*27e0*/  DFMA R10, R26, R10, UR20 ;  /* 0x000000141a0a7e2b */ /* 0x000fd0000800000a */
[----:B------:R-:W-:-:S08]  /*27f0*/  DFMA R10, R26, R10, UR22 ;  /* 0x000000161a0a7e2b */ /* 0x000fd0000800000a */
[----:B------:R-:W-:-:S08]  /*2800*/  DFMA R10, R26, R10, UR24 ;  /* 0x000000181a0a7e2b */ /* 0x000fd0000800000a */
[----:B------:R-:W-:-:S08]  /*2810*/  DFMA R10, R26, R10, UR26 ;  /* 0x0000001a1a0a7e2b */ /* 0x000fd0000800000a */
[----:B------:R-:W-:-:S08]  /*2820*/  DFMA R10, R26, R10, UR28 ;  /* 0x0000001c1a0a7e2b */ /* 0x000fd0000800000a */
[----:B------:R-:W-:-:S08]  /*2830*/  DFMA R10, R26, R10, 1 ;  /* 0x3ff000001a0a742b */ /* 0x000fd0000000000a */
[----:B------:R-:W-:-:S10]  /*2840*/  DFMA R26, R26, R10, 1 ;  /* 0x3ff000001a1a742b */ /* 0x000fd4000000000a */
[----:B------:R-:W-:Y:S02]  /*2850*/  IMAD R11, R8, 0x100000, R27 ;  /* 0x00100000080b7824 */ /* 0x000fe400078e021b */
[----:B------:R-:W-:Y:S01]  /*2860*/  IMAD.MOV.U32 R10, RZ, RZ, R26 ;  /* 0x000000ffff0a7224 */ /* 0x000fe200078e001a */
[----:B01----:R-:W-:Y:S06]  /*2870*/  @!P0 BRA `(.L_x_31) ;  /* 0x0000000000308947 */ /* 0x003fec0003800000 */
        /* <DEDUP_REMOVED lines=12> */
.L_x_31:
[----:B------:R-:W-:Y:S05]  /*2940*/  BSYNC.RECONVERGENT B0 ;  /* 0x0000000000007941 */ /* 0x000fea0003800200 */
.L_x_30:
[----:B------:R-:W-:Y:S01]  /*2950*/  DMUL R30, R44, R30 ;  /* 0x0000001e2c1e7228 */ /* 0x000fe20000000000 */
[----:B------:R-:W-:Y:S01]  /*2960*/  BSSY.RECONVERGENT B0, `(.L_x_32) ;  /* 0x0000025000007945 */ /* 0x000fe20003800200 */
[----:B-----5:R-:W-:-:S06]  /*2970*/  DMUL R8, R46, R6 ;  /* 0x000000062e087228 */ /* 0x020fcc0000000000 */
[----:B------:R-:W-:Y:S02]  /*2980*/  DFMA R6, R30, R24, 6.75539944105574400000e+15 ;  /* 0x433800001e06742b */ /* 0x000fe40000000018 */
[----:B------:R-:W-:Y:S02]  /*2990*/  DSETP.GT.AND P0, PT, R8, R4, PT ;  /* 0x000000040800722a */ /* 0x000fe40003f04000 */
[----:B------:R-:W-:-:S04]  /*29a0*/  DADD R8, -R4, R8 ;  /* 0x0000000004087229 */ /* 0x000fc80000000108 */
[----:B------:R-:W-:-:S06]  /*29b0*/  DADD R28, R6, -6.75539944105574400000e+15 ;  /* 0xc3380000061c7429 */ /* 0x000fcc0000000000 */
[----:B------:R-:W-:Y:S02]  /*29c0*/  FSEL R26, R8, RZ, P0 ;  /* 0x000000ff081a7208 */ /* 0x000fe40000000000 */
[----:B------:R-:W-:Y:S01]  /*29d0*/  FSEL R27, R9, RZ, P0 ;  /* 0x000000ff091b7208 */ /* 0x000fe20000000000 */
[----:B------:R-:W-:Y:S01]  /*29e0*/  DFMA R8, R28, -UR8, R30 ;  /* 0x800000081c087c2b */ /* 0x000fe2000800001e */
[----:B------:R-:W-:-:S07]  /*29f0*/  FSETP.GEU.AND P0, PT, |R31|, 4.1917929649353027344, PT ;  /* 0x4086232b1f00780b */ /* 0x000fce0003f0e200 */
        /* <DEDUP_REMOVED lines=14> */
[----:B------:R-:W-:Y:S06]  /*2ae0*/  @!P0 BRA `(.L_x_33) ;  /* 0x0000000000308947 */ /* 0x000fec0003800000 */
        /* <DEDUP_REMOVED lines=12> */
.L_x_33:
[----:B------:R-:W-:Y:S05]  /*2bb0*/  BSYNC.RECONVERGENT B0 ;  /* 0x0000000000007941 */ /* 0x000fea0003800200 */
.L_x_32:
[----:B------:R-:W-:Y:S01]  /*2bc0*/  VIADD R51, R50, 0x2 ;  /* 0x0000000232337836 */ /* 0x000fe20000000000 */
[----:B------:R-:W-:Y:S03]  /*2bd0*/  BSSY.RECONVERGENT B0, `(.L_x_34) ;  /* 0x0000022000007945 */ /* 0x000fe60003800200 */
[----:B------:R-:W0:Y:S02]  /*2be0*/  I2F.F64 R48, R51 ;  /* 0x0000003300307312 */ /* 0x000e240000201c00 */
[----:B0-----:R-:W-:-:S08]  /*2bf0*/  DMUL R48, R44, R48 ;  /* 0x000000302c307228 */ /* 0x001fd00000000000 */
[----:B------:R-:W-:Y:S02]  /*2c00*/  DFMA R28, R48, R24, 6.75539944105574400000e+15 ;  /* 0x43380000301c742b */ /* 0x000fe40000000018 */
[----:B------:R-:W-:-:S06]  /*2c10*/  FSETP.GEU.AND P0, PT, |R49|, 4.1917929649353027344, PT ;  /* 0x4086232b3100780b */ /* 0x000fcc0003f0e200 */
[----:B------:R-:W-:-:S08]  /*2c20*/  DADD R30, R28, -6.75539944105574400000e+15 ;  /* 0xc33800001c1e7429 */ /* 0x000fd00000000000 */
        /* <DEDUP_REMOVED lines=21> */
[----:B------:R-:W-:-:S05]  /*2d80*/  @!P1 SHF.R.S32.HI R7, RZ, 0x1, R7 ;  /* 0x00000001ff079819 */ /* 0x000fca0000011407 */
[----:B------:R-:W-:Y:S02]  /*2d90*/  @!P1 IMAD.IADD R28, R28, 0x1, -R7 ;  /* 0x000000011c1c9824 */ /* 0x000fe400078e0a07 */
[----:B------:R-:W-:Y:S01]  /*2da0*/  @!P1 IMAD R31, R7, 0x100000, R31 ;  /* 0x00100000071f9824 */ /* 0x000fe200078e021f */
[----:B------:R-:W-:Y:S02]  /*2db0*/  FSEL R7, R49, RZ, P0 ;  /* 0x000000ff31077208 */ /* 0x000fe40000000000 */
[----:B------:R-:W-:Y:S01]  /*2dc0*/  @!P1 LEA R29, R28, 0x3ff00000, 0x14 ;  /* 0x3ff000001c1d9811 */ /* 0x000fe200078ea0ff */
[----:B------:R-:W-:-:S06]  /*2dd0*/  @!P1 IMAD.MOV.U32 R28, RZ, RZ, RZ ;  /* 0x000000ffff1c9224 */ /* 0x000fcc00078e00ff */
[----:B------:R-:W-:-:S11]  /*2de0*/  @!P1 DMUL R6, R30, R28 ;  /* 0x0000001c1e069228 */ /* 0x000fd60000000000 */
.L_x_35:
[----:B------:R-:W-:Y:S05]  /*2df0*/  BSYNC.RECONVERGENT B0 ;  /* 0x0000000000007941 */ /* 0x000fea0003800200 */
.L_x_34:
[----:B------:R-:W-:Y:S01]  /*2e00*/  VIADD R50, R50, 0x4 ;  /* 0x0000000432327836 */ /* 0x000fe20000000000 */
[----:B------:R-:W-:Y:S05]  /*2e10*/  BSSY.RECONVERGENT B0, `(.L_x_36) ;  /* 0x0000022000007945 */ /* 0x000fea0003800200 */
        /* <DEDUP_REMOVED lines=33> */
.L_x_37:
[----:B------:R-:W-:Y:S05]  /*3030*/  BSYNC.RECONVERGENT B0 ;  /* 0x0000000000007941 */ /* 0x000fea0003800200 */
.L_x_36:
[----:B------:R-:W-:Y:S01]  /*3040*/  ISETP.NE.AND P0, PT, R0, 0x7f, PT ;  /* 0x0000007f0000780c */ /* 0x000fe20003f05270 */
[----:B------:R-:W-:Y:S01]  /*3050*/  BSSY.RECONVERGENT B0, `(.L_x_38) ;  /* 0x000003b000007945 */ /* 0x000fe20003800200 */
[C---:B------:R-:W-:Y:S02]  /*3060*/  DMUL R30, R46.reuse, R52 ;  /* 0x000000342e1e7228 */ /* 0x040fe40000000000 */
[C---:B------:R-:W-:Y:S02]  /*3070*/  DMUL R32, R46.reuse, R32 ;  /* 0x000000202e207228 */ /* 0x040fe40000000000 */
[C---:B------:R-:W-:Y:S02]  /*3080*/  DMUL R34, R46.reuse, R34 ;  /* 0x000000222e227228 */ /* 0x040fe40000000000 */
[C---:B------:R-:W-:Y:S02]  /*3090*/  DMUL R36, R46.reuse, R36 ;  /* 0x000000242e247228 */ /* 0x040fe40000000000 */
[----:B------:R-:W-:-:S02]  /*30a0*/  DMUL R38, R46, R38 ;  /* 0x000000262e267228 */ /* 0x000fc40000000000 */
[C---:B------:R-:W-:Y:S02]  /*30b0*/  DMUL R40, R46.reuse, R40 ;  /* 0x000000282e287228 */ /* 0x040fe40000000000 */
        /* <DEDUP_REMOVED lines=8> */
[----:B------:R-:W-:Y:S01]  /*3140*/  DMUL R28, R46, R28 ;  /* 0x0000001c2e1c7228 */ /* 0x000fe20000000000 */
[----:B------:R-:W-:Y:S10]  /*3150*/  @P0 BRA `(.L_x_39) ;  /* 0x0000000000a80947 */ /* 0x000ff40003800000 */
[----:B------:R-:W-:Y:S01]  /*3160*/  DMUL R44, R44, 2048 ;  /* 0x40a000002c2c7828 */ /* 0x000fe20000000000 */
[----:B------:R-:W0:Y:S07]  /*3170*/  S2UR UR5, SR_CgaCtaId ;  /* 0x00000000000579c3 */ /* 0x000e2e0000008800 */
        /* <DEDUP_REMOVED lines=18> */
[----:B0-----:R-:W-:Y:S06]  /*32a0*/  @!P0 BRA `(.L_x_40) ;  /* 0x0000000000348947 */ /* 0x001fec0003800000 */
[----:B------:R-:W-:Y:S01]  /*32b0*/  FSETP.GEU.AND P1, PT, |R45|, 4.2275390625, PT ;  /* 0x408748002d00780b */ /* 0x000fe20003f2e200 */
[C---:B------:R-:W-:Y:S02]  /*32c0*/  DADD R22, R44.reuse, +INF ;  /* 0x7ff000002c167429 */ /* 0x040fe40000000000 */
[----:B------:R-:W-:-:S08]  /*32d0*/  DSETP.GEU.AND P0, PT, R44, RZ, PT ;  /* 0x000000ff2c00722a */ /* 0x000fd00003f0e000 */
[----:B------:R-:W-:Y:S02]  /*32e0*/  FSEL R22, R22, RZ, P0 ;  /* 0x000000ff16167208 */ /* 0x000fe40000000000 */
[----:B------:R-:W-:Y:S01]  /*32f0*/  FSEL R23, R23, RZ, P0 ;  /* 0x000000ff17177208 */ /* 0x000fe20000000000 */
[----:B------:R-:W-:Y:S06]  /*3300*/  @P1 BRA `(.L_x_40) ;  /* 0x00000000001c1947 */ /* 0x000fec0003800000 */
[----:B------:R-:W-:-:S04]  /*3310*/  LEA.HI R22, R24, R24, RZ, 0x1 ;  /* 0x0000001818167211 */ /* 0x000fc800078f08ff */
[----:B------:R-:W-:-:S05]  /*3320*/  SHF.R.S32.HI R23, RZ, 0x1, R22 ;  /* 0x00000001ff177819 */ /* 0x000fca0000011416 */
[----:B------:R-:W-:Y:S02]  /*3330*/  IMAD.IADD R22, R24, 0x1, -R23 ;  /* 0x0000000118167824 */ /* 0x000fe400078e0a17 */
[----:B------:R-:W-:-:S03]  /*3340*/  IMAD R49, R23, 0x100000, R49 ;  /* 0x0010000017317824 */ /* 0x000fc600078e0231 */
[----:B------:R-:W-:Y:S01]  /*3350*/  LEA R23, R22, 0x3ff00000, 0x14 ;  /* 0x3ff0000016177811 */ /* 0x000fe200078ea0ff */
[----:B------:R-:W-:-:S06]  /*3360*/  IMAD.MOV.U32 R22, RZ, RZ, RZ ;  /* 0x000000ffff167224 */ /* 0x000fcc00078e00ff */
[----:B------:R-:W-:-:S11]  /*3370*/  DMUL R22, R48, R22 ;  /* 0x0000001630167228 */ /* 0x000fd60000000000 */
.L_x_40:
[----:B------:R-:W-:Y:S01]  /*3380*/  DMUL R22, R46, R22 ;  /* 0x000000162e167228 */ /* 0x000fe20000000000 */
[----:B------:R-:W-:Y:S02]  /*3390*/  UMOV UR4, 0x400 ;  /* 0x0000040000047882 */ /* 0x000fe40000000000 */
[----:B------:R-:W-:-:S05]  /*33a0*/  ULEA UR4, UR5, UR4, 0x18 ;  /* 0x0000000405047291 */ /* 0x000fca000f8ec0ff */
[----:B------:R-:W-:Y:S02]  /*33b0*/  DADD R24, -R4, R22 ;  /* 0x0000000004187229 */ /* 0x000fe40000000116 */
[----:B------:R-:W-:-:S08]  /*33c0*/  DSETP.GT.AND P0, PT, R22, R4, PT ;  /* 0x000000041600722a */ /* 0x000fd00003f04000 */
[----:B------:R-:W-:Y:S02]  /*33d0*/  FSEL R22, R24, RZ, P0 ;  /* 0x000000ff18167208 */ /* 0x000fe40000000000 */
[----:B------:R-:W-:-:S05]  /*33e0*/  FSEL R23, R25, RZ, P0 ;  /* 0x000000ff19177208 */ /* 0x000fca0000000000 */
[----:B------:R0:W-:Y:S02]  /*33f0*/  STS.64 [UR4+0x400], R22 ;  /* 0x00040016ff007988 */ /* 0x0001e40008000a04 */
.L_x_39:
[----:B------:R-:W-:Y:S05]  /*3400*/  BSYNC.RECONVERGENT B0 ;  /* 0x0000000000007941 */ /* 0x000fea0003800200 */
.L_x_38:
[----:B------:R-:W1:Y:S01]  /*3410*/  S2UR UR5, SR_CgaCtaId ;  /* 0x00000000000579c3 */ /* 0x000e620000008800 */
[----:B------:R-:W-:Y:S01]  /*3420*/  UMOV UR4, 0x400 ;  /* 0x0000040000047882 */ /* 0x000fe20000000000 */
[----:B------:R-:W-:Y:S01]  /*3430*/  ISETP.GT.U32.AND P0, PT, R0, 0x7f, PT ;  /* 0x0000007f0000780c */ /* 0x000fe20003f04070 */
[----:B-1----:R-:W-:-:S06]  /*3440*/  ULEA UR4, UR5, UR4, 0x18 ;  /* 0x0000000405047291 */ /* 0x002fcc000f8ec0ff */
[----:B------:R-:W-:-:S05]  /*3450*/  LEA R25, R0, UR4, 0x3 ;  /* 0x0000000400197c11 */ /* 0x000fca000f8e18ff */
[----:B------:R1:W-:Y:S01]  /*3460*/  STS.64 [R25], R26 ;  /* 0x0000001a19007388 */ /* 0x0003e20000000a00 */
[----:B------:R-:W-:Y:S06]  /*3470*/  BAR.SYNC.DEFER_BLOCKING 0x0 ;  /* 0x0000000000007b1d */ /* 0x000fec0000010000 */
[----:B0-----:R1:W0:Y:S02]  /*3480*/  LDS.64 R22, [R25+0x8] ;  /* 0x0000080019167984 */ /* 0x0012240000000a00 */
[----:B------:R-:W-:Y:S06]  /*3490*/  BAR.SYNC.DEFER_BLOCKING 0x0 ;  /* 0x0000000000007b1d */ /* 0x000fec0000010000 */
[----:B------:R-:W-:Y:S05]  /*34a0*/  @P0 BRA `(.L_x_41) ;  /* 0x0000000c00000947 */ /* 0x000fea0003800000 */
[----:B-1----:R-:W1:Y:S01]  /*34b0*/  MUFU.RCP64H R25, R21 ;  /* 0x0000001500197308 */ /* 0x002e620000001800 */
[----:B------:R-:W-:-:S05]  /*34c0*/  VIADD R24, R21, 0x300402 ;  /* 0x0030040215187836 */ /* 0x000fca0000000000 */
[----:B------:R-:W-:Y:S01]  /*34d0*/  FSETP.GEU.AND P0, PT, |R24|, 5.8789094863358348022e-39, PT ;  /* 0x004004021800780b */ /* 0x000fe20003f0e200 */
[----:B-1----:R-:W-:-:S08]  /*34e0*/  DFMA R44, R24, -R20, 1 ;  /* 0x3ff00000182c742b */ /* 0x002fd00000000814 */
        /* <DEDUP_REMOVED lines=10> */
[----:B0-----:R-:W-:Y:S05]  /*3590*/  CALL.REL.NOINC `($__internal_0_$__cuda_sm20_dblrcp_rn_slowpath_v3) ;  /* 0x0000000800e07944 */ /* 0x001fea0003c00000 */
[----:B------:R-:W-:Y:S02]  /*35a0*/  IMAD.MOV.U32 R24, RZ, RZ, R48 ;  /* 0x000000ffff187224 */ /* 0x000fe400078e0030 */
[----:B------:R-:W-:-:S07]  /*35b0*/  IMAD.MOV.U32 R25, RZ, RZ, R49 ;  /* 0x000000ffff197224 */ /* 0x000fce00078e0031 */
.L_x_42:
[----:B------:R-:W-:Y:S01]  /*35c0*/  DADD R20, -R4, R30 ;  /* 0x0000000004147229 */ /* 0x000fe2000000011e */
[----:B------:R-:W1:Y:S01]  /*35d0*/  S2R R0, SR_TID.X ;  /* 0x0000000000007919 */ /* 0x000e620000002100 */
[----:B------:R-:W-:Y:S01]  /*35e0*/  DSETP.GT.AND P3, PT, R30, R4, PT ;  /* 0x000000041e00722a */ /* 0x000fe20003f64000 */
[----:B------:R-:W2:Y:S01]  /*35f0*/  S2UR UR5, SR_CgaCtaId ;  /* 0x00000000000579c3 */ /* 0x000ea20000008800 */
[----:B------:R-:W-:Y:S01]  /*3600*/  DADD R30, -R4, R32 ;  /* 0x00000000041e7229 */ /* 0x000fe20000000120 */
[----:B------:R-:W-:Y:S01]  /*3610*/  UMOV UR4, 0x400 ;  /* 0x0000040000047882 */ /* 0x000fe20000000000 */
[----:B------:R-:W-:Y:S02]  /*3620*/  DSETP.GT.AND P4, PT, R32, R4, PT ;  /* 0x000000042000722a */ /* 0x000fe40003f84000 */
[----:B------:R-:W-:Y:S02]  /*3630*/  DADD R32, -R4, R34 ;  /* 0x0000000004207229 */ /* 0x000fe40000000122 */
[----:B------:R-:W-:Y:S01]  /*3640*/  DSETP.GT.AND P5, PT, R34, R4, PT ;  /* 0x000000042200722a */ /* 0x000fe20003fa4000 */
[----:B------:R-:W-:Y:S01]  /*3650*/  FSEL R20, R20, RZ, P3 ;  /* 0x000000ff14147208 */ /* 0x000fe20001800000 */
[C---:B------:R-:W-:Y:S01]  /*3660*/  DADD R34, -R4.reuse, R36 ;  /* 0x0000000004227229 */ /* 0x040fe20000000124 */
[----:B------:R-:W-:Y:S01]  /*3670*/  FSEL R21, R21, RZ, P3 ;  /* 0x000000ff15157208 */ /* 0x000fe20001800000 */
[----:B------:R-:W-:-:S02]  /*3680*/  DADD R44, -R4, R38 ;  /* 0x00000000042c7229 */ /* 0x000fc40000000126 */
[--C-:B------:R-:W-:Y:S02]  /*3690*/  DSETP.GT.AND P1, PT, R40, R4.reuse, PT ;  /* 0x000000042800722a */ /* 0x100fe40003f24000 */
[----:B------:R-:W-:Y:S02]  /*36a0*/  DSETP.GT.AND P6, PT, R36, R4, PT ;  /* 0x000000042400722a */ /* 0x000fe40003fc4000 */
[----:B------:R-:W-:Y:S02]  /*36b0*/  DADD R40, -R4, R40 ;  /* 0x0000000004287229 */ /* 0x000fe40000000128 */
[--C-:B------:R-:W-:Y:S02]  /*36c0*/  DSETP.GT.AND P0, PT, R38, R4.reuse, PT ;  /* 0x000000042600722a */ /* 0x100fe40003f04000 */
[----:B------:R-:W-:Y:S02]  /*36d0*/  DSETP.GT.AND P3, PT, R18, R4, PT ;  /* 0x000000041200722a */ /* 0x000fe40003f64000 */
[C---:B------:R-:W-:Y:S01]  /*36e0*/  DADD R36, -R4.reuse, R18 ;  /* 0x0000000004247229 */ /* 0x040fe20000000112 */
[----:B--2---:R-:W-:Y:S01]  /*36f0*/  ULEA UR4, UR5, UR4, 0x18 ;  /* 0x0000000405047291 */ /* 0x004fe2000f8ec0ff */
[----:B------:R-:W-:Y:S01]  /*3700*/  DADD R38, -R4, R42 ;  /* 0x0000000004267229 */ /* 0x000fe2000000012a */
[----:B------:R-:W-:Y:S01]  /*3710*/  FSEL R18, R30, RZ, P4 ;  /* 0x000000ff1e127208 */ /* 0x000fe20002000000 */
[--C-:B------:R-:W-:Y:S01]  /*3720*/  DSETP.GT.AND P2, PT, R42, R4.reuse, PT ;  /* 0x000000042a00722a */ /* 0x100fe20003f44000 */
[----:B------:R-:W-:Y:S01]  /*3730*/  FSEL R19, R31, RZ, P4 ;  /* 0x000000ff1f137208 */ /* 0x000fe20002000000 */
[----:B------:R-:W-:-:S02]  /*3740*/  DSETP.GT.AND P4, PT, R16, R4, PT ;  /* 0x000000041000722a */ /* 0x000fc40003f84000 */
[C---:B------:R-:W-:Y:S01]  /*3750*/  DADD R30, -R4.reuse, R16 ;  /* 0x00000000041e7229 */ /* 0x040fe20000000110 */
[----:B------:R-:W-:Y:S01]  /*3760*/  FSEL R16, R32, RZ, P5 ;  /* 0x000000ff20107208 */ /* 0x000fe20002800000 */
[----:B------:R-:W-:Y:S01]  /*3770*/  DADD R42, -R4, R10 ;  /* 0x00000000042a7229 */ /* 0x000fe2000000010a */
[----:B------:R-:W-:Y:S01]  /*3780*/  FSEL R17, R33, RZ, P5 ;  /* 0x000000ff21117208 */ /* 0x000fe20002800000 */
[----:B------:R-:W-:Y:S02]  /*3790*/  DSETP.GT.AND P5, PT, R14, R4, PT ;  /* 0x000000040e00722a */ /* 0x000fe40003fa4000 */
[C---:B------:R-:W-:Y:S01]  /*37a0*/  DADD R32, -R4.reuse, R14 ;  /* 0x0000000004207229 */ /* 0x040fe2000000010e */
[----:B------:R-:W-:Y:S01]  /*37b0*/  FSEL R14, R34, RZ, P6 ;  /* 0x000000ff220e7208 */ /* 0x000fe20003000000 */
[----:B------:R-:W-:Y:S01]  /*37c0*/  DADD R46, -R4, R6 ;  /* 0x00000000042e7229 */ /* 0x000fe20000000106 */
[----:B------:R-:W-:Y:S01]  /*37d0*/  FSEL R15, R35, RZ, P6 ;  /* 0x000000ff230f7208 */ /* 0x000fe20003000000 */
[----:B------:R-:W-:-:S02]  /*37e0*/  DSETP.GT.AND P6, PT, R12, R4, PT ;  /* 0x000000040c00722a */ /* 0x000fc40003fc4000 */
[----:B------:R-:W-:Y:S01]  /*37f0*/  DADD R34, -R4, R12 ;  /* 0x0000000004227229 */ /* 0x000fe2000000010c */
[----:B------:R-:W-:Y:S02]  /*3800*/  FSEL R12, R44, RZ, P0 ;  /* 0x000000ff2c0c7208 */ /* 0x000fe40000000000 */
[----:B------:R-:W-:Y:S01]  /*3810*/  FSEL R13, R45, RZ, P0 ;  /* 0x000000ff2d0d7208 */ /* 0x000fe20000000000 */
[----:B------:R-:W-:Y:S01]  /*3820*/  DSETP.GT.AND P0, PT, R10, R4, PT ;  /* 0x000000040a00722a */ /* 0x000fe20003f04000 */
[----:B------:R-:W-:Y:S01]  /*3830*/  FSEL R10, R40, RZ, P1 ;  /* 0x000000ff280a7208 */ /* 0x000fe20000800000 */
[----:B------:R-:W-:Y:S01]  /*3840*/  DADD R44, -R4, R8 ;  /* 0x00000000042c7229 */ /* 0x000fe20000000108 */
[----:B------:R-:W-:Y:S01]  /*3850*/  FSEL R11, R41, RZ, P1 ;  /* 0x000000ff290b7208 */ /* 0x000fe20000800000 */
[----:B------:R-:W-:Y:S01]  /*3860*/  DSETP.GT.AND P1, PT, R8, R4, PT ;  /* 0x000000040800722a */ /* 0x000fe20003f24000 */
[----:B------:R-:W-:Y:S02]  /*3870*/  FSEL R40, R30, RZ, P4 ;  /* 0x000000ff1e287208 */ /* 0x000fe40002000000 */
[----:B------:R-:W-:-:S02]  /*3880*/  FSEL R8, R38, RZ, P2 ;  /* 0x000000ff26087208 */ /* 0x000fc40001000000 */
[----:B------:R-:W-:Y:S01]  /*3890*/  FSEL R9, R39, RZ, P2 ;  /* 0x000000ff27097208 */ /* 0x000fe20001000000 */
[--C-:B------:R-:W-:Y:S01]  /*38a0*/  DSETP.GT.AND P2, PT, R6, R4.reuse, PT ;  /* 0x000000040600722a */ /* 0x100fe20003f44000 */
[----:B------:R-:W-:Y:S02]  /*38b0*/  FSEL R41, R31, RZ, P4 ;  /* 0x000000ff1f297208 */ /* 0x000fe40002000000 */
[----:B------:R-:W-:Y:S02]  /*38c0*/  FSEL R6, R36, RZ, P3 ;  /* 0x000000ff24067208 */ /* 0x000fe40001800000 */
[----:B------:R-:W-:Y:S01]  /*38d0*/  FSEL R7, R37, RZ, P3 ;  /* 0x000000ff25077208 */ /* 0x000fe20001800000 */
[----:B------:R-:W-:Y:S01]  /*38e0*/  DSETP.GT.AND P3, PT, R28, R4, PT ;  /* 0x000000041c00722a */ /* 0x000fe20003f64000 */
[----:B------:R-:W-:Y:S01]  /*38f0*/  FSEL R36, R34, RZ, P6 ;  /* 0x000000ff22247208 */ /* 0x000fe20003000000 */
[----:B------:R-:W-:Y:S01]  /*3900*/  DADD R4, -R4, R28 ;  /* 0x0000000004047229 */ /* 0x000fe2000000011c */
[----:B------:R-:W-:-:S02]  /*3910*/  FSEL R37, R35, RZ, P6 ;  /* 0x000000ff23257208 */ /* 0x000fc40003000000 */
[----:B------:R-:W-:Y:S02]  /*3920*/  FSEL R34, R42, RZ, P0 ;  /* 0x000000ff2a227208 */ /* 0x000fe40000000000 */
[----:B------:R-:W-:Y:S02]  /*3930*/  FSEL R35, R43, RZ, P0 ;  /* 0x000000ff2b237208 */ /* 0x000fe40000000000 */
[----:B------:R-:W-:Y:S02]  /*3940*/  FSEL R38, R32, RZ, P5 ;  /* 0x000000ff20267208 */ /* 0x000fe40002800000 */
[----:B------:R-:W-:Y:S02]  /*3950*/  FSEL R39, R33, RZ, P5 ;  /* 0x000000ff21277208 */ /* 0x000fe40002800000 */
[----:B------:R-:W-:Y:S01]  /*3960*/  FSEL R42, R4, RZ, P3 ;  /* 0x000000ff042a7208 */ /* 0x000fe20001800000 */
[----:B-1----:R-:W-:Y:S01]  /*3970*/  IMAD.SHL.U32 R4, R0, 0x10, RZ ;  /* 0x0000001000047824 */ /* 0x002fe200078e00ff */
[----:B------:R-:W-:-:S02]  /*3980*/  FSEL R43, R5, RZ, P3 ;  /* 0x000000ff052b7208 */ /* 0x000fc40001800000 */
[----:B------:R-:W-:Y:S02]  /*3990*/  FSEL R28, R44, RZ, P1 ;  /* 0x000000ff2c1c7208 */ /* 0x000fe40000800000 */
[----:B------:R-:W-:Y:S02]  /*39a0*/  FSEL R29, R45, RZ, P1 ;  /* 0x000000ff2d1d7208 */ /* 0x000fe40000800000 */
[----:B------:R-:W-:Y:S02]  /*39b0*/  FSEL R30, R46, RZ, P2 ;  /* 0x000000ff2e1e7208 */ /* 0x000fe40001000000 */
[----:B------:R-:W-:Y:S02]  /*39c0*/  FSEL R31, R47, RZ, P2 ;  /* 0x000000ff2f1f7208 */ /* 0x000fe40001000000 */
[----:B------:R-:W-:-:S07]  /*39d0*/  LEA R5, R0, UR4, 0x3 ;  /* 0x0000000400057c11 */ /* 0x000fce000f8e18ff */
.L_x_43:
[----:B------:R-:W-:Y:S01]  /*39e0*/  DADD R32, -R2, 1 ;  /* 0x3ff0000002207429 */ /* 0x000fe20000000100 */
[----:B------:R-:W-:Y:S05]  /*39f0*/  WARPSYNC.ALL ;  /* 0x0000000000007948 */ /* 0x000fea0003800000 */
[-C--:B------:R-:W-:Y:S01]  /*3a00*/  DMUL R46, R20, R2.reuse ;  /* 0x00000002142e7228 */ /* 0x080fe20000000000 */
[----:B------:R-:W-:Y:S01]  /*3a10*/  VIADD R4, R4, 0x2 ;  /* 0x0000000204047836 */ /* 0x000fe20000000000 */
[-C--:B------:R-:W-:Y:S02]  /*3a20*/  DMUL R44, R18, R2.reuse ;  /* 0x00000002122c7228 */ /* 0x080fe40000000000 */
[----:B------:R-:W-:-:S02]  /*3a30*/  DMUL R48, R34, R2 ;  /* 0x0000000222307228 */ /* 0x000fc40000000000 */
[----:B------:R-:W-:Y:S02]  /*3a40*/  ISETP.NE.AND P0, PT, R4, 0x800, PT ;  /* 0x000008000400780c */ /* 0x000fe40003f05270 */
[----:B------:R-:W-:Y:S02]  /*3a50*/  DFMA R26, R32, R26, R46 ;  /* 0x0000001a201a722b */ /* 0x000fe4000000002e */
[----:B------:R-:W-:Y:S02]  /*3a60*/  DMUL R46, R16, R2 ;  /* 0x00000002102e7228 */ /* 0x000fe40000000000 */
[----:B------:R-:W-:Y:S02]  /*3a70*/  DFMA R44, R32, R20, R44 ;  /* 0x00000014202c722b */ /* 0x000fe4000000002c */
[----:B------:R-:W-:-:S04]  /*3a80*/  DMUL R20, R14, R2 ;  /* 0x000000020e147228 */ /* 0x000fc80000000000 */
[----:B------:R-:W-:Y:S02]  /*3a90*/  DFMA R18, R32, R18, R46 ;  /* 0x000000122012722b */ /* 0x000fe4000000002e */
[----:B------:R-:W-:Y:S02]  /*3aa0*/  DMUL R46, R12, R2 ;  /* 0x000000020c2e7228 */ /* 0x000fe40000000000 */
[----:B------:R-:W-:Y:S02]  /*3ab0*/  DFMA R16, R32, R16, R20 ;  /* 0x000000102010722b */ /* 0x000fe40000000014 */
[----:B------:R-:W-:-:S04]  /*3ac0*/  DMUL R20, R10, R2 ;  /* 0x000000020a147228 */ /* 0x000fc80000000000 */
[----:B------:R-:W-:Y:S02]  /*3ad0*/  DFMA R14, R32, R14, R46 ;  /* 0x0000000e200e722b */ /* 0x000fe4000000002e */
[----:B------:R-:W-:Y:S02]  /*3ae0*/  DMUL R46, R8, R2 ;  /* 0x00000002082e7228 */ /* 0x000fe40000000000 */
[----:B------:R-:W-:Y:S02]  /*3af0*/  DFMA R12, R32, R12, R20 ;  /* 0x0000000c200c722b */ /* 0x000fe40000000014 */
[----:B------:R-:W-:Y:S02]  /*3b00*/  DMUL R20, R6, R2 ;  /* 0x0000000206147228 */ /* 0x000fe40000000000 */
[----:B------:R-:W-:Y:S02]  /*3b10*/  DMUL R14, R14, R24 ;  /* 0x000000180e0e7228 */ /* 0x000fe40000000000 */
[----:B------:R-:W-:-:S02]  /*3b20*/  DFMA R10, R32, R10, R46 ;  /* 0x0000000a200a722b */ /* 0x000fc4000000002e */
[----:B------:R-:W-:Y:S02]  /*3b30*/  DMUL R46, R40, R2 ;  /* 0x00000002282e7228 */ /* 0x000fe40000000000 */
[----:B------:R-:W-:Y:S02]  /*3b40*/  DFMA R8, R32, R8, R20 ;  /* 0x000000082008722b */ /* 0x000fe40000000014 */
[----:B------:R-:W-:Y:S02]  /*3b50*/  DMUL R20, R38, R2 ;  /* 0x0000000226147228 */ /* 0x000fe40000000000 */
[----:B------:R-:W-:Y:S02]  /*3b60*/  DMUL R16, R16, R24 ;  /* 0x0000001810107228 */ /* 0x000fe40000000000 */
[----:B------:R-:W-:Y:S02]  /*3b70*/  DFMA R6, R32, R6, R46 ;  /* 0x000000062006722b */ /* 0x000fe4000000002e */
[----:B------:R-:W-:-:S02]  /*3b80*/  DMUL R46, R36, R2 ;  /* 0x00000002242e7228 */ /* 0x000fc40000000000 */
[----:B------:R-:W-:Y:S02]  /*3b90*/  DFMA R40, R32, R40, R20 ;  /* 0x000000282028722b */ /* 0x000fe40000000014 */
[-C--:B0--3--:R-:W-:Y:S02]  /*3ba0*/  DMUL R20, R22, R2.reuse ;  /* 0x0000000216147228 */ /* 0x089fe40000000000 */
[----:B------:R-:W-:Y:S02]  /*3bb0*/  DMUL R22, R30, R2 ;  /* 0x000000021e167228 */ /* 0x000fe40000000000 */
[----:B------:R-:W-:Y:S02]  /*3bc0*/  DFMA R38, R32, R38, R46 ;  /* 0x000000262026722b */ /* 0x000fe4000000002e */
[----:B------:R-:W-:Y:S02]  /*3bd0*/  DMUL R46, R28, R2 ;  /* 0x000000021c2e7228 */ /* 0x000fe40000000000 */
[----:B------:R-:W-:-:S02]  /*3be0*/  DFMA R20, R32, R42, R20 ;  /* 0x0000002a2014722b */ /* 0x000fc40000000014 */
[----:B------:R-:W-:Y:S02]  /*3bf0*/  DFMA R28, R32, R28, R22 ;  /* 0x0000001c201c722b */ /* 0x000fe40000000016 */
[----:B------:R-:W-:Y:S02]  /*3c00*/  DMUL R22, R44, R24 ;  /* 0x000000182c167228 */ /* 0x000fe40000000000 */
[----:B------:R-:W-:Y:S02]  /*3c10*/  DMUL R44, R14, R2 ;  /* 0x000000020e2c7228 */ /* 0x000fe40000000000 */
[----:B------:R-:W-:Y:S02]  /*3c20*/  DFMA R34, R32, R34, R46 ;  /* 0x000000222022722b */ /* 0x000fe4000000002e */
[----:B------:R-:W-:Y:S02]  /*3c30*/  DMUL R46, R18, R24 ;  /* 0x00000018122e7228 */ /* 0x000fe40000000000 */
[----:B------:R-:W-:-:S02]  /*3c40*/  DMUL R18, R16, R2 ;  /* 0x0000000210127228 */ /* 0x000fc40000000000 */
[----:B------:R-:W-:Y:S02]  /*3c50*/  DFMA R16, R32, R16, R44 ;  /* 0x000000102010722b */ /* 0x000fe4000000002c */
[----:B------:R-:W-:Y:S02]  /*3c60*/  DMUL R44, R26, R24 ;  /* 0x000000181a2c7228 */ /* 0x000fe40000000000 */
[----:B------:R-:W-:Y:S02]  /*3c70*/  DMUL R42, R42, R2 ;  /* 0x000000022a2a7228 */ /* 0x000fe40000000000 */
[-C--:B------:R-:W-:Y:S02]  /*3c80*/  DMUL R10, R10, R24.reuse ;  /* 0x000000180a0a7228 */ /* 0x080fe40000000000 */
[----:B------:R-:W-:Y:S01]  /*3c90*/  DMUL R12, R12, R24 ;  /* 0x000000180c0c7228 */ /* 0x000fe20000000000 */
[----:B------:R0:W-:Y:S01]  /*3ca0*/  STS.64 [R5], R44 ;  /* 0x0000002c05007388 */ /* 0x0001e20000000a00 */
[----:B------:R-:W-:-:S02]  /*3cb0*/  DFMA R18, R32, R46, R18 ;  /* 0x0000002e2012722b */ /* 0x000fc40000000012 */
[----:B------:R-:W-:Y:S02]  /*3cc0*/  DFMA R30, R32, R30, R42 ;  /* 0x0000001e201e722b */ /* 0x000fe4000000002a */
[-C--:B------:R-:W-:Y:S02]  /*3cd0*/  DMUL R42, R46, R2.reuse ;  /* 0x000000022e2a7228 */ /* 0x080fe40000000000 */
[----:B------:R-:W-:Y:S02]  /*3ce0*/  DMUL R46, R10, R2 ;  /* 0x000000020a2e7228 */ /* 0x000fe40000000000 */
[----:B------:R-:W-:Y:S02]  /*3cf0*/  DMUL R8, R8, R24 ;  /* 0x0000001808087228 */ /* 0x000fe40000000000 */
[----:B------:R-:W-:Y:S02]  /*3d00*/  DMUL R26, R22, R2 ;  /* 0x00000002161a7228 */ /* 0x000fe40000000000 */
[C---:B------:R-:W-:Y:S01]  /*3d10*/  DFMA R42, R32.reuse, R22, R42 ;  /* 0x00000016202a722b */ /* 0x040fe2000000002a */
[----:B------:R-:W-:Y:S06]  /*3d20*/  BAR.SYNC.DEFER_BLOCKING 0x0 ;  /* 0x0000000000007b1d */ /* 0x000fec0000010000 */
[----:B------:R-:W-:-:S02]  /*3d30*/  DFMA R36, R32, R36, R48 ;  /* 0x000000242024722b */ /* 0x000fc40000000030 */
[----:B------:R-:W-:Y:S02]  /*3d40*/  DMUL R48, R12, R2 ;  /* 0x000000020c307228 */ /* 0x000fe40000000000 */
[----:B------:R-:W-:Y:S02]  /*3d50*/  DFMA R12, R32, R12, R46 ;  /* 0x0000000c200c722b */ /* 0x000fe4000000002e */
[----:B------:R-:W-:Y:S02]  /*3d60*/  DMUL R46, R8, R2 ;  /* 0x00000002082e7228 */ /* 0x000fe40000000000 */
[-C--:B------:R-:W-:Y:S02]  /*3d70*/  DMUL R40, R40, R24.reuse ;  /* 0x0000001828287228 */ /* 0x080fe40000000000 */
[-C--:B------:R-:W-:Y:S02]  /*3d80*/  DMUL R6, R6, R24.reuse ;  /* 0x0000001806067228 */ /* 0x080fe40000000000 */
[----:B------:R-:W-:-:S02]  /*3d90*/  DMUL R38, R38, R24 ;  /* 0x0000001826267228 */ /* 0x000fc40000000000 */
[----:B------:R-:W-:Y:S02]  /*3da0*/  DFMA R10, R32, R10, R46 ;  /* 0x0000000a200a722b */ /* 0x000fe4000000002e */
[----:B------:R-:W-:Y:S01]  /*3db0*/  DMUL R46, R40, R2 ;  /* 0x00000002282e7228 */ /* 0x000fe20000000000 */
[----:B------:R-:W1:Y:S01]  /*3dc0*/  LDS.64 R22, [R5+0x8] ;  /* 0x0000080005167984 */ /* 0x000e620000000a00 */
[----:B------:R-:W-:Y:S02]  /*3dd0*/  DFMA R26, R32, R44, R26 ;  /* 0x0000002c201a722b */ /* 0x000fe4000000001a */
[----:B------:R-:W-:Y:S02]  /*3de0*/  DMUL R36, R36, R24 ;  /* 0x0000001824247228 */ /* 0x000fe40000000000 */
[----:B------:R-:W-:Y:S02]  /*3df0*/  DFMA R14, R32, R14, R48 ;  /* 0x0000000e200e722b */ /* 0x000fe40000000030 */
[----:B------:R-:W-:-:S02]  /*3e00*/  DMUL R48, R6, R2 ;  /* 0x0000000206307228 */ /* 0x000fc40000000000 */
[----:B------:R-:W-:Y:S02]  /*3e10*/  DFMA R6, R32, R6, R46 ;  /* 0x000000062006722b */ /* 0x000fe4000000002e */
[----:B------:R-:W-:Y:S02]  /*3e20*/  DMUL R46, R38, R2 ;  /* 0x00000002262e7228 */ /* 0x000fe40000000000 */
[----:B------:R-:W-:Y:S02]  /*3e30*/  DMUL R34, R34, R24 ;  /* 0x0000001822227228 */ /* 0x000fe40000000000 */
[----:B0-----:R-:W-:Y:S02]  /*3e40*/  DMUL R44, R36, R2 ;  /* 0x00000002242c7228 */ /* 0x001fe40000000000 */
[-C--:B------:R-:W-:Y:S01]  /*3e50*/  DMUL R26, R26, R24.reuse ;  /* 0x000000181a1a7228 */ /* 0x080fe20000000000 */
[----:B------:R-:W-:Y:S06]  /*3e60*/  BAR.SYNC.DEFER_BLOCKING 0x0 ;  /* 0x0000000000007b1d */ /* 0x000fec0000010000 */
[----:B------:R-:W-:-:S02]  /*3e70*/  DMUL R28, R28, R24 ;  /* 0x000000181c1c7228 */ /* 0x000fc40000000000 */
[C---:B------:R-:W-:Y:S02]  /*3e80*/  DFMA R40, R32.reuse, R40, R46 ;  /* 0x000000282028722b */ /* 0x040fe4000000002e */
[----:B------:R-:W-:Y:S02]  /*3e90*/  DFMA R38, R32, R38, R44 ;  /* 0x000000262026722b */ /* 0x000fe4000000002c */
[-C--:B------:R-:W-:Y:S02]  /*3ea0*/  DMUL R46, R34, R2.reuse ;  /* 0x00000002222e7228 */ /* 0x080fe40000000000 */
[----:B------:R-:W-:Y:S02]  /*3eb0*/  DMUL R44, R28, R2 ;  /* 0x000000021c2c7228 */ /* 0x000fe40000000000 */
[-C--:B------:R-:W-:Y:S02]  /*3ec0*/  DMUL R30, R30, R24.reuse ;  /* 0x000000181e1e7228 */ /* 0x080fe40000000000 */
[----:B------:R-:W-:-:S02]  /*3ed0*/  DMUL R20, R20, R24 ;  /* 0x0000001814147228 */ /* 0x000fc40000000000 */
[C---:B------:R-:W-:Y:S02]  /*3ee0*/  DFMA R8, R32.reuse, R8, R48 ;  /* 0x000000082008722b */ /* 0x040fe40000000030 */
[C---:B------:R-:W-:Y:S01]  /*3ef0*/  DFMA R36, R32.reuse, R36, R46 ;  /* 0x000000242024722b */ /* 0x040fe2000000002e */
[----:B------:R2:W-:Y:S01]  /*3f00*/  STS.64 [R5], R26 ;  /* 0x0000001a05007388 */ /* 0x0005e20000000a00 */
[----:B------:R-:W-:Y:S02]  /*3f10*/  DFMA R34, R32, R34, R44 ;  /* 0x000000222022722b */ /* 0x000fe4000000002c */
[-C--:B------:R-:W-:Y:S02]  /*3f20*/  DMUL R48, R30, R2.reuse ;  /* 0x000000021e307228 */ /* 0x080fe40000000000 */
[-C--:B------:R-:W-:Y:S02]  /*3f30*/  DMUL R46, R20, R2.reuse ;  /* 0x00000002142e7228 */ /* 0x080fe40000000000 */
[----:B-1----:R-:W-:Y:S01]  /*3f40*/  DMUL R44, R22, R2 ;  /* 0x00000002162c7228 */ /* 0x002fe20000000000 */
[----:B------:R-:W-:Y:S06]  /*3f50*/  BAR.SYNC.DEFER_BLOCKING 0x0 ;  /* 0x0000000000007b1d */ /* 0x000fec0000010000 */
[----:B------:R-:W-:-:S02]  /*3f60*/  DFMA R28, R32, R28, R48 ;  /* 0x0000001c201c722b */ /* 0x000fc40000000030 */
[C---:B------:R-:W-:Y:S02]  /*3f70*/  DFMA R30, R32.reuse, R30, R46 ;  /* 0x0000001e201e722b */ /* 0x040fe4000000002e */
[----:B------:R-:W-:Y:S02]  /*3f80*/  DFMA R32, R32, R20, R44 ;  /* 0x000000142020722b */ /* 0x000fe4000000002c */
[-C--:B------:R-:W-:Y:S02]  /*3f90*/  DMUL R20, R42, R24.reuse ;  /* 0x000000182a147228 */ /* 0x080fe40000000000 */
[-C--:B------:R-:W-:Y:S02]  /*3fa0*/  DMUL R18, R18, R24.reuse ;  /* 0x0000001812127228 */ /* 0x080fe40000000000 */
[-C--:B------:R-:W-:Y:S02]  /*3fb0*/  DMUL R16, R16, R24.reuse ;  /* 0x0000001810107228 */ /* 0x080fe40000000000 */
[----:B------:R-:W-:-:S02]  /*3fc0*/  DMUL R14, R14, R24 ;  /* 0x000000180e0e7228 */ /* 0x000fc40000000000 */
[-C--:B------:R-:W-:Y:S02]  /*3fd0*/  DMUL R12, R12, R24.reuse ;  /* 0x000000180c0c7228 */ /* 0x080fe40000000000 */
[-C--:B------:R-:W-:Y:S01]  /*3fe0*/  DMUL R10, R10, R24.reuse ;  /* 0x000000180a0a7228 */ /* 0x080fe20000000000 */
[----:B------:R2:W3:Y:S01]  /*3ff0*/  LDS.64 R22, [R5+0x8] ;  /* 0x0000080005167984 */ /* 0x0004e20000000a00 */
[-C--:B------:R-:W-:Y:S02]  /*4000*/  DMUL R8, R8, R24.reuse ;  /* 0x0000001808087228 */ /* 0x080fe40000000000 */
[-C--:B------:R-:W-:Y:S02]  /*4010*/  DMUL R6, R6, R24.reuse ;  /* 0x0000001806067228 */ /* 0x080fe40000000000 */
[-C--:B------:R-:W-:Y:S02]  /*4020*/  DMUL R40, R40, R24.reuse ;  /* 0x0000001828287228 */ /* 0x080fe40000000000 */
[----:B------:R-:W-:-:S02]  /*4030*/  DMUL R38, R38, R24 ;  /* 0x0000001826267228 */ /* 0x000fc40000000000 */
[-C--:B------:R-:W-:Y:S02]  /*4040*/  DMUL R36, R36, R24.reuse ;  /* 0x0000001824247228 */ /* 0x080fe40000000000 */
[-C--:B------:R-:W-:Y:S02]  /*4050*/  DMUL R34, R34, R24.reuse ;  /* 0x0000001822227228 */ /* 0x080fe40000000000 */
[-C--:B------:R-:W-:Y:S02]  /*4060*/  DMUL R28, R28, R24.reuse ;  /* 0x000000181c1c7228 */ /* 0x080fe40000000000 */
[-C--:B------:R-:W-:Y:S02]  /*4070*/  DMUL R30, R30, R24.reuse ;  /* 0x000000181e1e7228 */ /* 0x080fe40000000000 */
[----:B------:R-:W-:Y:S01]  /*4080*/  DMUL R42, R32, R24 ;  /* 0x00000018202a7228 */ /* 0x000fe20000000000 */
[----:B------:R-:W-:Y:S06]  /*4090*/  BAR.SYNC.DEFER_BLOCKING 0x0 ;  /* 0x0000000000007b1d */ /* 0x000fec0000010000 */
[----:B--2---:R-:W-:Y:S05]  /*40a0*/  @P0 BRA `(.L_x_43) ;  /* 0xfffffff8004c0947 */ /* 0x004fea000383ffff */
.L_x_41:
[----:B------:R-:W-:-:S13]  /*40b0*/  ISETP.NE.AND P0, PT, R0, RZ, PT ;  /* 0x000000ff0000720c */ /* 0x000fda0003f05270 */
[----:B------:R-:W-:Y:S05]  /*40c0*/  @P0 EXIT ;  /* 0x000000000000094d */ /* 0x000fea0003800000 */
[----:B------:R-:W2:Y:S01]  /*40d0*/  S2R R5, SR_CTAID.X ;  /* 0x0000000000057919 */ /* 0x000ea20000002500 */
[----:B------:R-:W2:Y:S02]  /*40e0*/  LDC.64 R2, c[0x0][0x390] ;  /* 0x0000e400ff027b82 */ /* 0x000ea40000000a00 */
[----:B--2---:R-:W-:-:S05]  /*40f0*/  IMAD.WIDE.U32 R2, R5, 0x8, R2 ;  /* 0x0000000805027825 */ /* 0x004fca00078e0002 */
[----:B------:R-:W-:Y:S01]  /*4100*/  STG.E.64 desc[UR6][R2.64], R26 ;  /* 0x0000001a02007986 */ /* 0x000fe2000c101b06 */
[----:B------:R-:W-:Y:S05]  /*4110*/  EXIT ;  /* 0x000000000000794d */ /* 0x000fea0003800000 */
        .weak           $__internal_0_$__cuda_sm20_dblrcp_rn_slowpath_v3
        .type           $__internal_0_$__cuda_sm20_dblrcp_rn_slowpath_v3,@function
        .size           $__internal_0_$__cuda_sm20_dblrcp_rn_slowpath_v3,($__internal_1_$__cuda_sm20_div_rn_f64_full - $__internal_0_$__cuda_sm20_dblrcp_rn_slowpath_v3)
$__internal_0_$__cuda_sm20_dblrcp_rn_slowpath_v3:
[----:B------:R-:W-:Y:S01]  /*4120*/  DSETP.GTU.AND P0, PT, |R24|, +INF , PT ;  /* 0x7ff000001800742a */ /* 0x000fe20003f0c200 */
[----:B------:R-:W-:-:S13]  /*4130*/  BSSY.RECONVERGENT B0, `(.L_x_44) ;  /* 0x0000022000007945 */ /* 0x000fda0003800200 */
[----:B------:R-:W-:Y:S05]  /*4140*/  @P0 BRA `(.L_x_45) ;  /* 0x0000000000780947 */ /* 0x000fea0003800000 */
[----:B------:R-:W-:-:S05]  /*4150*/  LOP3.LUT R51, R25, 0x7fffffff, RZ, 0xc0, !PT ;  /* 0x7fffffff19337812 */ /* 0x000fca00078ec0ff */
[----:B------:R-:W-:-:S05]  /*4160*/  VIADD R48, R51, 0xffffffff ;  /* 0xffffffff33307836 */ /* 0x000fca0000000000 */
[----:B------:R-:W-:-:S13]  /*4170*/  ISETP.GE.U32.AND P0, PT, R48, 0x7fefffff, PT ;  /* 0x7fefffff3000780c */ /* 0x000fda0003f06070 */
[----:B------:R-:W-:Y:S01]  /*4180*/  @P0 LOP3.LUT R49, R25, 0x7ff00000, RZ, 0x3c, !PT ;  /* 0x7ff0000019310812 */ /* 0x000fe200078e3cff */
[----:B------:R-:W-:Y:S01]  /*4190*/  @P0 IMAD.MOV.U32 R48, RZ, RZ, RZ ;  /* 0x000000ffff300224 */ /* 0x000fe200078e00ff */
[----:B------:R-:W-:Y:S06]  /*41a0*/  @P0 BRA `(.L_x_46) ;  /* 0x0000000000680947 */ /* 0x000fec0003800000 */
[----:B------:R-:W-:-:S13]  /*41b0*/  ISETP.GE.U32.AND P0, PT, R51, 0x1000001, PT ;  /* 0x010000013300780c */ /* 0x000fda0003f06070 */
[----:B------:R-:W-:Y:S05]  /*41c0*/  @!P0 BRA `(.L_x_47) ;  /* 0x0000000000348947 */ /* 0x000fea0003800000 */
[----:B------:R-:W-:Y:S02]  /*41d0*/  VIADD R49, R25, 0xc0200000 ;  /* 0xc020000019317836 */ /* 0x000fe40000000000 */
[----:B------:R-:W-:Y:S02]  /*41e0*/  IMAD.MOV.U32 R48, RZ, RZ, R24 ;  /* 0x000000ffff307224 */ /* 0x000fe400078e0018 */
[----:B------:R-:W0:Y:S04]  /*41f0*/  MUFU.RCP64H R51, R49 ;  /* 0x0000003100337308 */ /* 0x000e280000001800 */
[----:B0-----:R-:W-:-:S08]  /*4200*/  DFMA R52, -R48, R50, 1 ;  /* 0x3ff000003034742b */ /* 0x001fd00000000132 */
[----:B------:R-:W-:-:S08]  /*4210*/  DFMA R52, R52, R52, R52 ;  /* 0x000000343434722b */ /* 0x000fd00000000034 */
[----:B------:R-:W-:-:S08]  /*4220*/  DFMA R52, R50, R52, R50 ;  /* 0x000000343234722b */ /* 0x000fd00000000032 */
[----:B------:R-:W-:-:S08]  /*4230*/  DFMA R50, -R48, R52, 1 ;  /* 0x3ff000003032742b */ /* 0x000fd00000000134 */
[----:B------:R-:W-:-:S08]  /*4240*/  DFMA R50, R52, R50, R52 ;  /* 0x000000323432722b */ /* 0x000fd00000000034 */
[----:B------:R-:W-:-:S08]  /*4250*/  DMUL R50, R50, 2.2250738585072013831e-308 ;  /* 0x0010000032327828 */ /* 0x000fd00000000000 */
[----:B------:R-:W-:-:S08]  /*4260*/  DFMA R24, -R24, R50, 1 ;  /* 0x3ff000001818742b */ /* 0x000fd00000000132 */
[----:B------:R-:W-:-:S08]  /*4270*/  DFMA R24, R24, R24, R24 ;  /* 0x000000181818722b */ /* 0x000fd00000000018 */
[----:B------:R-:W-:Y:S01]  /*4280*/  DFMA R48, R50, R24, R50 ;  /* 0x000000183230722b */ /* 0x000fe20000000032 */
[----:B------:R-:W-:Y:S10]  /*4290*/  BRA `(.L_x_46) ;  /* 0x00000000002c7947 */ /* 0x000ff40003800000 */
.L_x_47:
[----:B------:R-:W-:-:S06]  /*42a0*/  DMUL R24, R24, 8.11296384146066816958e+31 ;  /* 0x4690000018187828 */ /* 0x000fcc0000000000 */
[----:B------:R-:W0:Y:S02]  /*42b0*/  MUFU.RCP64H R51, R25 ;  /* 0x0000001900337308 */ /* 0x000e240000001800 */
[----:B0-----:R-:W-:-:S08]  /*42c0*/  DFMA R48, -R24, R50, 1 ;  /* 0x3ff000001830742b */ /* 0x001fd00000000132 */
[----:B------:R-:W-:-:S08]  /*42d0*/  DFMA R48, R48, R48, R48 ;  /* 0x000000303030722b */ /* 0x000fd00000000030 */
[----:B------:R-:W-:-:S08]  /*42e0*/  DFMA R48, R50, R48, R50 ;  /* 0x000000303230722b */ /* 0x000fd00000000032 */
[----:B------:R-:W-:-:S08]  /*42f0*/  DFMA R50, -R24, R48, 1 ;  /* 0x3ff000001832742b */ /* 0x000fd00000000130 */
[----:B------:R-:W-:-:S08]  /*4300*/  DFMA R48, R48, R50, R48 ;  /* 0x000000323030722b */ /* 0x000fd00000000030 */
[----:B------:R-:W-:Y:S01]  /*4310*/  DMUL R48, R48, 8.11296384146066816958e+31 ;  /* 0x4690000030307828 */ /* 0x000fe20000000000 */
[----:B------:R-:W-:Y:S10]  /*4320*/  BRA `(.L_x_46) ;  /* 0x0000000000087947 */ /* 0x000ff40003800000 */
.L_x_45:
[----:B------:R-:W-:Y:S01]  /*4330*/  LOP3.LUT R49, R25, 0x80000, RZ, 0xfc, !PT ;  /* 0x0008000019317812 */ /* 0x000fe200078efcff */
[----:B------:R-:W-:-:S07]  /*4340*/  IMAD.MOV.U32 R48, RZ, RZ, R24 ;  /* 0x000000ffff307224 */ /* 0x000fce00078e0018 */
.L_x_46:
[----:B------:R-:W-:Y:S05]  /*4350*/  BSYNC.RECONVERGENT B0 ;  /* 0x0000000000007941 */ /* 0x000fea0003800200 */
.L_x_44:
[----:B------:R-:W-:Y:S02]  /*4360*/  IMAD.MOV.U32 R24, RZ, RZ, R0 ;  /* 0x000000ffff187224 */ /* 0x000fe400078e0000 */
[----:B------:R-:W-:-:S04]  /*4370*/  IMAD.MOV.U32 R25, RZ, RZ, 0x0 ;  /* 0x00000000ff197424 */ /* 0x000fc800078e00ff */
[----:B------:R-:W-:Y:S05]  /*4380*/  RET.REL.NODEC R24 `(_Z13binomialGPUv5PdS_S_ddd) ;  /* 0xffffffbc181c7950 */ /* 0x000fea0003c3ffff */
        .weak           $__internal_1_$__cuda_sm20_div_rn_f64_full
        .type           $__internal_1_$__cuda_sm20_div_rn_f64_full,@function
        .size           $__internal_1_$__cuda_sm20_div_rn_f64_full,($__internal_2_$__cuda_sm20_dsqrt_rn_f64_mediumpath_v1 - $__internal_1_$__cuda_sm20_div_rn_f64_full)
$__internal_1_$__cuda_sm20_div_rn_f64_full:
[C---:B------:R-:W-:Y:S01]  /*4390*/  FSETP.GEU.AND P0, PT, |R7|.reuse, 1.469367938527859385e-39, PT ;  /* 0x001000000700780b */ /* 0x040fe20003f0e200 */
[----:B------:R-:W-:Y:S01]  /*43a0*/  IMAD.MOV.U32 R11, RZ, RZ, R15 ;  /* 0x000000ffff0b7224 */ /* 0x000fe200078e000f */
[C---:B------:R-:W-:Y:S01]  /*43b0*/  LOP3.LUT R8, R7.reuse, 0x800fffff, RZ, 0xc0, !PT ;  /* 0x800fffff07087812 */ /* 0x040fe200078ec0ff */
[----:B------:R-:W-:Y:S01]  /*43c0*/  IMAD.MOV.U32 R12, RZ, RZ, 0x1 ;  /* 0x00000001ff0c7424 */ /* 0x000fe200078e00ff */
[----:B------:R-:W-:Y:S01]  /*43d0*/  LOP3.LUT R24, R7, 0x7ff00000, RZ, 0xc0, !PT ;  /* 0x7ff0000007187812 */ /* 0x000fe200078ec0ff */
[----:B------:R-:W-:Y:S01]  /*43e0*/  IMAD.MOV.U32 R10, RZ, RZ, R14 ;  /* 0x000000ffff0a7224 */ /* 0x000fe200078e000e */
[----:B------:R-:W-:Y:S01]  /*43f0*/  LOP3.LUT R9, R8, 0x3ff00000, RZ, 0xfc, !PT ;  /* 0x3ff0000008097812 */ /* 0x000fe200078efcff */
[----:B------:R-:W-:Y:S01]  /*4400*/  IMAD.MOV.U32 R8, RZ, RZ, R6 ;  /* 0x000000ffff087224 */ /* 0x000fe200078e0006 */
[C---:B------:R-:W-:Y:S01]  /*4410*/  FSETP.GEU.AND P2, PT, |R11|.reuse, 1.469367938527859385e-39, PT ;  /* 0x001000000b00780b */ /* 0x040fe20003f4e200 */
[----:B------:R-:W-:Y:S01]  /*4420*/  IMAD.MOV.U32 R23, RZ, RZ, 0x1ca00000 ;  /* 0x1ca00000ff177424 */ /* 0x000fe200078e00ff */
[----:B------:R-:W-:Y:S01]  /*4430*/  LOP3.LUT R25, R11, 0x7ff00000, RZ, 0xc0, !PT ;  /* 0x7ff000000b197812 */ /* 0x000fe200078ec0ff */
[----:B------:R-:W-:Y:S02]  /*4440*/  BSSY.RECONVERGENT B1, `(.L_x_48) ;  /* 0x000004f000017945 */ /* 0x000fe40003800200 */
[----:B------:R-:W-:Y:S01]  /*4450*/  @!P0 DMUL R8, R6, 8.98846567431157953865e+307 ;  /* 0x7fe0000006088828 */ /* 0x000fe20000000000 */
[----:B------:R-:W-:Y:S01]  /*4460*/  ISETP.GE.U32.AND P1, PT, R25, R24, PT ;  /* 0x000000181900720c */ /* 0x000fe20003f26070 */
[----:B------:R-:W-:-:S04]  /*4470*/  IMAD.MOV.U32 R22, RZ, RZ, R25 ;  /* 0x000000ffff167224 */ /* 0x000fc800078e0019 */
[----:B------:R-:W0:Y:S02]  /*4480*/  MUFU.RCP64H R13, R9 ;  /* 0x00000009000d7308 */ /* 0x000e240000001800 */
[----:B------:R-:W-:-:S04]  /*4490*/  @!P2 LOP3.LUT R3, R7, 0x7ff00000, RZ, 0xc0, !PT ;  /* 0x7ff000000703a812 */ /* 0x000fc800078ec0ff */
[----:B------:R-:W-:-:S04]  /*44a0*/  @!P2 ISETP.GE.U32.AND P3, PT, R25, R3, PT ;  /* 0x000000031900a20c */ /* 0x000fc80003f66070 */
[----:B------:R-:W-:-:S04]  /*44b0*/  @!P2 SEL R3, R23, 0x63400000, !P3 ;  /* 0x634000001703a807 */ /* 0x000fc80005800000 */
[----:B------:R-:W-:Y:S01]  /*44c0*/  @!P2 LOP3.LUT R3, R3, 0x80000000, R11, 0xf8, !PT ;  /* 0x800000000303a812 */ /* 0x000fe200078ef80b */
[----:B0-----:R-:W-:-:S08]  /*44d0*/  DFMA R14, R12, -R8, 1 ;  /* 0x3ff000000c0e742b */ /* 0x001fd00000000808 */
[----:B------:R-:W-:-:S08]  /*44e0*/  DFMA R14, R14, R14, R14 ;  /* 0x0000000e0e0e722b */ /* 0x000fd0000000000e */
[----:B------:R-:W-:Y:S01]  /*44f0*/  DFMA R16, R12, R14, R12 ;  /* 0x0000000e0c10722b */ /* 0x000fe2000000000c */
[----:B------:R-:W-:Y:S01]  /*4500*/  SEL R13, R23, 0x63400000, !P1 ;  /* 0x63400000170d7807 */ /* 0x000fe20004800000 */
[----:B------:R-:W-:Y:S01]  /*4510*/  IMAD.MOV.U32 R12, RZ, RZ, R10 ;  /* 0x000000ffff0c7224 */ /* 0x000fe200078e000a */
[----:B------:R-:W-:Y:S01]  /*4520*/  @!P2 LOP3.LUT R15, R3, 0x100000, RZ, 0xfc, !PT ;  /* 0x00100000030fa812 */ /* 0x000fe200078efcff */
[----:B------:R-:W-:Y:S01]  /*4530*/  @!P2 IMAD.MOV.U32 R14, RZ, RZ, RZ ;  /* 0x000000ffff0ea224 */ /* 0x000fe200078e00ff */
[----:B------:R-:W-:Y:S01]  /*4540*/  LOP3.LUT R13, R13, 0x800fffff, R11, 0xf8, !PT ;  /* 0x800fffff0d0d7812 */ /* 0x000fe200078ef80b */
[----:B------:R-:W-:Y:S02]  /*4550*/  IMAD.MOV.U32 R3, RZ, RZ, R24 ;  /* 0x000000ffff037224 */ /* 0x000fe400078e0018 */
[----:B------:R-:W-:Y:S01]  /*4560*/  DFMA R18, R16, -R8, 1 ;  /* 0x3ff000001012742b */ /* 0x000fe20000000808 */
[----:B------:R-:W-:Y:S02]  /*4570*/  @!P0 LOP3.LUT R3, R9, 0x7ff00000, RZ, 0xc0, !PT ;  /* 0x7ff0000009038812 */ /* 0x000fe400078ec0ff */
[----:B------:R-:W-:-:S03]  /*4580*/  @!P2 DFMA R12, R12, 2, -R14 ;  /* 0x400000000c0ca82b */ /* 0x000fc6000000080e */
[----:B------:R-:W-:Y:S02]  /*4590*/  VIADD R26, R3, 0xffffffff ;  /* 0xffffffff031a7836 */ /* 0x000fe40000000000 */
[----:B------:R-:W-:-:S05]  /*45a0*/  DFMA R18, R16, R18, R16 ;  /* 0x000000121012722b */ /* 0x000fca0000000010 */
[----:B------:R-:W-:-:S03]  /*45b0*/  @!P2 LOP3.LUT R22, R13, 0x7ff00000, RZ, 0xc0, !PT ;  /* 0x7ff000000d16a812 */ /* 0x000fc600078ec0ff */
[----:B------:R-:W-:Y:S02]  /*45c0*/  DMUL R14, R18, R12 ;  /* 0x0000000c120e7228 */ /* 0x000fe40000000000 */
[----:B------:R-:W-:-:S05]  /*45d0*/  VIADD R24, R22, 0xffffffff ;  /* 0xffffffff16187836 */ /* 0x000fca0000000000 */
[----:B------:R-:W-:Y:S01]  /*45e0*/  ISETP.GT.U32.AND P0, PT, R24, 0x7feffffe, PT ;  /* 0x7feffffe1800780c */ /* 0x000fe20003f04070 */
[----:B------:R-:W-:-:S03]  /*45f0*/  DFMA R16, R14, -R8, R12 ;  /* 0x800000080e10722b */ /* 0x000fc6000000000c */
[----:B------:R-:W-:-:S05]  /*4600*/  ISETP.GT.U32.OR P0, PT, R26, 0x7feffffe, P0 ;  /* 0x7feffffe1a00780c */ /* 0x000fca0000704470 */
[----:B------:R-:W-:-:S08]  /*4610*/  DFMA R14, R18, R16, R14 ;  /* 0x00000010120e722b */ /* 0x000fd0000000000e */
[----:B------:R-:W-:Y:S05]  /*4620*/  @P0 BRA `(.L_x_49) ;  /* 0x00000000006c0947 */ /* 0x000fea0003800000 */
[----:B------:R-:W-:-:S04]  /*4630*/  LOP3.LUT R10, R7, 0x7ff00000, RZ, 0xc0, !PT ;  /* 0x7ff00000070a7812 */ /* 0x000fc800078ec0ff */
[CC--:B------:R-:W-:Y:S02]  /*4640*/  VIADDMNMX R3, R25.reuse, -R10.reuse, 0xb9600000, !PT ;  /* 0xb960000019037446 */ /* 0x0c0fe4000780090a */
[----:B------:R-:W-:Y:S01]  /*4650*/  ISETP.GE.U32.AND P0, PT, R25, R10, PT ;  /* 0x0000000a1900720c */ /* 0x000fe20003f06070 */
[----:B------:R-:W-:Y:S01]  /*4660*/  IMAD.MOV.U32 R10, RZ, RZ, RZ ;  /* 0x000000ffff0a7224 */ /* 0x000fe200078e00ff */
[----:B------:R-:W-:Y:S02]  /*4670*/  VIMNMX R3, PT, PT, R3, 0x46a00000, PT ;  /* 0x46a0000003037848 */ /* 0x000fe40003fe0100 */
[----:B------:R-:W-:-:S05]  /*4680*/  SEL R18, R23, 0x63400000, !P0 ;  /* 0x6340000017127807 */ /* 0x000fca0004000000 */
[----:B------:R-:W-:-:S04]  /*4690*/  IMAD.IADD R18, R3, 0x1, -R18 ;  /* 0x0000000103127824 */ /* 0x000fc800078e0a12 */
[----:B------:R-:W-:-:S06]  /*46a0*/  VIADD R11, R18, 0x7fe00000 ;  /* 0x7fe00000120b7836 */ /* 0x000fcc0000000000 */
[----:B------:R-:W-:-:S10]  /*46b0*/  DMUL R16, R14, R10 ;  /* 0x0000000a0e107228 */ /* 0x000fd40000000000 */
[----:B------:R-:W-:-:S13]  /*46c0*/  FSETP.GTU.AND P0, PT, |R17|, 1.469367938527859385e-39, PT ;  /* 0x001000001100780b */ /* 0x000fda0003f0c200 */
[----:B------:R-:W-:Y:S05]  /*46d0*/  @P0 BRA `(.L_x_50) ;  /* 0x0000000000940947 */ /* 0x000fea0003800000 */
[----:B------:R-:W-:Y:S01]  /*46e0*/  DFMA R8, R14, -R8, R12 ;  /* 0x800000080e08722b */ /* 0x000fe2000000000c */
[----:B------:R-:W-:-:S09]  /*46f0*/  IMAD.MOV.U32 R10, RZ, RZ, RZ ;  /* 0x000000ffff0a7224 */ /* 0x000fd200078e00ff */
[C---:B------:R-:W-:Y:S02]  /*4700*/  FSETP.NEU.AND P0, PT, R9.reuse, RZ, PT ;  /* 0x000000ff0900720b */ /* 0x040fe40003f0d000 */
[----:B------:R-:W-:-:S04]  /*4710*/  LOP3.LUT R3, R9, 0x80000000, R7, 0x48, !PT ;  /* 0x8000000009037812 */ /* 0x000fc800078e4807 */
[----:B------:R-:W-:-:S07]  /*4720*/  LOP3.LUT R11, R3, R11, RZ, 0xfc, !PT ;  /* 0x0000000b030b7212 */ /* 0x000fce00078efcff */
[----:B------:R-:W-:Y:S05]  /*4730*/  @!P0 BRA `(.L_x_50) ;  /* 0x00000000007c8947 */ /* 0x000fea0003800000 */
[----:B------:R-:W-:Y:S01]  /*4740*/  IMAD.MOV R7, RZ, RZ, -R18 ;  /* 0x000000ffff077224 */ /* 0x000fe200078e0a12 */
[----:B------:R-:W-:Y:S01]  /*4750*/  DMUL.RP R10, R14, R10 ;  /* 0x0000000a0e0a7228 */ /* 0x000fe20000008000 */
[----:B------:R-:W-:-:S06]  /*4760*/  IMAD.MOV.U32 R6, RZ, RZ, RZ ;  /* 0x000000ffff067224 */ /* 0x000fcc00078e00ff */
[----:B------:R-:W-:-:S03]  /*4770*/  DFMA R6, R16, -R6, R14 ;  /* 0x800000061006722b */ /* 0x000fc6000000000e */
[----:B------:R-:W-:-:S03]  /*4780*/  LOP3.LUT R3, R11, R3, RZ, 0x3c, !PT ;  /* 0x000000030b037212 */ /* 0x000fc600078e3cff */
[----:B------:R-:W-:-:S04]  /*4790*/  IADD3 R6, PT, PT, -R18, -0x43300000, RZ ;  /* 0xbcd0000012067810 */ /* 0x000fc80007ffe1ff */
[----:B------:R-:W-:-:S04]  /*47a0*/  FSETP.NEU.AND P0, PT, |R7|, R6, PT ;  /* 0x000000060700720b */ /* 0x000fc80003f0d200 */
[----:B------:R-:W-:Y:S02]  /*47b0*/  FSEL R16, R10, R16, !P0 ;  /* 0x000000100a107208 */ /* 0x000fe40004000000 */
[----:B------:R-:W-:Y:S01]  /*47c0*/  FSEL R17, R3, R17, !P0 ;  /* 0x0000001103117208 */ /* 0x000fe20004000000 */
[----:B------:R-:W-:Y:S06]  /*47d0*/  BRA `(.L_x_50) ;  /* 0x0000000000547947 */ /* 0x000fec0003800000 */
.L_x_49:
[----:B------:R-:W-:-:S14]  /*47e0*/  DSETP.NAN.AND P0, PT, R10, R10, PT ;  /* 0x0000000a0a00722a */ /* 0x000fdc0003f08000 */
[----:B------:R-:W-:Y:S05]  /*47f0*/  @P0 BRA `(.L_x_51) ;  /* 0x0000000000440947 */ /* 0x000fea0003800000 */
[----:B------:R-:W-:-:S14]  /*4800*/  DSETP.NAN.AND P0, PT, R6, R6, PT ;  /* 0x000000060600722a */ /* 0x000fdc0003f08000 */
[----:B------:R-:W-:Y:S05]  /*4810*/  @P0 BRA `(.L_x_52) ;  /* 0x0000000000300947 */ /* 0x000fea0003800000 */
[----:B------:R-:W-:Y:S01]  /*4820*/  ISETP.NE.AND P0, PT, R22, R3, PT ;  /* 0x000000031600720c */ /* 0x000fe20003f05270 */
[----:B------:R-:W-:Y:S02]  /*4830*/  IMAD.MOV.U32 R16, RZ, RZ, 0x0 ;  /* 0x00000000ff107424 */ /* 0x000fe400078e00ff */
[----:B------:R-:W-:-:S10]  /*4840*/  IMAD.MOV.U32 R17, RZ, RZ, -0x80000 ;  /* 0xfff80000ff117424 */ /* 0x000fd400078e00ff */
[----:B------:R-:W-:Y:S05]  /*4850*/  @!P0 BRA `(.L_x_50) ;  /* 0x0000000000348947 */ /* 0x000fea0003800000 */
[----:B------:R-:W-:Y:S02]  /*4860*/  ISETP.NE.AND P0, PT, R22, 0x7ff00000, PT ;  /* 0x7ff000001600780c */ /* 0x000fe40003f05270 */
[----:B------:R-:W-:Y:S02]  /*4870*/  LOP3.LUT R17, R11, 0x80000000, R7, 0x48, !PT ;  /* 0x800000000b117812 */ /* 0x000fe400078e4807 */
[----:B------:R-:W-:-:S13]  /*4880*/  ISETP.EQ.OR P0, PT, R3, RZ, !P0 ;  /* 0x000000ff0300720c */ /* 0x000fda0004702670 */
[----:B------:R-:W-:Y:S01]  /*4890*/  @P0 LOP3.LUT R3, R17, 0x7ff00000, RZ, 0xfc, !PT ;  /* 0x7ff0000011030812 */ /* 0x000fe200078efcff */
[----:B------:R-:W-:Y:S02]  /*48a0*/  @!P0 IMAD.MOV.U32 R16, RZ, RZ, RZ ;  /* 0x000000ffff108224 */ /* 0x000fe400078e00ff */
[----:B------:R-:W-:Y:S02]  /*48b0*/  @P0 IMAD.MOV.U32 R16, RZ, RZ, RZ ;  /* 0x000000ffff100224 */ /* 0x000fe400078e00ff */
[----:B------:R-:W-:Y:S01]  /*48c0*/  @P0 IMAD.MOV.U32 R17, RZ, RZ, R3 ;  /* 0x000000ffff110224 */ /* 0x000fe200078e0003 */
[----:B------:R-:W-:Y:S06]  /*48d0*/  BRA `(.L_x_50) ;  /* 0x0000000000147947 */ /* 0x000fec0003800000 */
.L_x_52:
[----:B------:R-:W-:Y:S01]  /*48e0*/  LOP3.LUT R17, R7, 0x80000, RZ, 0xfc, !PT ;  /* 0x0008000007117812 */ /* 0x000fe200078efcff */
[----:B------:R-:W-:Y:S01]  /*48f0*/  IMAD.MOV.U32 R16, RZ, RZ, R6 ;  /* 0x000000ffff107224 */ /* 0x000fe200078e0006 */
[----:B------:R-:W-:Y:S06]  /*4900*/  BRA `(.L_x_50) ;  /* 0x0000000000087947 */ /* 0x000fec0003800000 */
.L_x_51:
[----:B------:R-:W-:Y:S01]  /*4910*/  LOP3.LUT R17, R11, 0x80000, RZ, 0xfc, !PT ;  /* 0x000800000b117812 */ /* 0x000fe200078efcff */
[----:B------:R-:W-:-:S07]  /*4920*/  IMAD.MOV.U32 R16, RZ, RZ, R10 ;  /* 0x000000ffff107224 */ /* 0x000fce00078e000a */
.L_x_50:
[----:B------:R-:W-:Y:S05]  /*4930*/  BSYNC.RECONVERGENT B1 ;  /* 0x0000000000017941 */ /* 0x000fea0003800200 */
.L_x_48:
[----:B------:R-:W-:-:S04]  /*4940*/  IMAD.MOV.U32 R3, RZ, RZ, 0x0 ;  /* 0x00000000ff037424 */ /* 0x000fc800078e00ff */
[----:B------:R-:W-:Y:S05]  /*4950*/  RET.REL.NODEC R2 `(_Z13binomialGPUv5PdS_S_ddd) ;  /* 0xffffffb402a87950 */ /* 0x000fea0003c3ffff */
        .weak           $__internal_2_$__cuda_sm20_dsqrt_rn_f64_mediumpath_v1
        .type           $__internal_2_$__cuda_sm20_dsqrt_rn_f64_mediumpath_v1,@function
        .size           $__internal_2_$__cuda_sm20_dsqrt_rn_f64_mediumpath_v1,(.L_x_59 - $__internal_2_$__cuda_sm20_dsqrt_rn_f64_mediumpath_v1)
$__internal_2_$__cuda_sm20_dsqrt_rn_f64_mediumpath_v1:
[----:B------:R-:W-:Y:S01]  /*4960*/  ISETP.GE.U32.AND P0, PT, R6, -0x3400000, PT ;  /* 0xfcc000000600780c */ /* 0x000fe20003f06070 */
[----:B------:R-:W-:-:S12]  /*4970*/  IMAD.MOV.U32 R9, RZ, RZ, R15 ;  /* 0x000000ffff097224 */ /* 0x000fd800078e000f */
[----:B------:R-:W-:Y:S05]  /*4980*/  @!P0 BRA `(.L_x_53) ;  /* 0x0000000000208947 */ /* 0x000fea0003800000 */
[----:B------:R-:W-:-:S10]  /*4990*/  DFMA.RM R8, R12, R8, R10 ;  /* 0x000000080c08722b */ /* 0x000fd4000000400a */
[----:B------:R-:W-:-:S05]  /*49a0*/  IADD3 R10, P0, PT, R8, 0x1, RZ ;  /* 0x00000001080a7810 */ /* 0x000fca0007f1e0ff */
[----:B------:R-:W-:-:S06]  /*49b0*/  IMAD.X R11, RZ, RZ, R9, P0 ;  /* 0x000000ffff0b7224 */ /* 0x000fcc00000e0609 */
[----:B------:R-:W-:-:S08]  /*49c0*/  DFMA.RP R6, -R8, R10, R2 ;  /* 0x0000000a0806722b */ /* 0x000fd00000008102 */
[----:B------:R-:W-:-:S06]  /*49d0*/  DSETP.GT.AND P0, PT, R6, RZ, PT ;  /* 0x000000ff0600722a */ /* 0x000fcc0003f04000 */
[----:B------:R-:W-:Y:S02]  /*49e0*/  FSEL R6, R10, R8, P0 ;  /* 0x000000080a067208 */ /* 0x000fe40000000000 */
[----:B------:R-:W-:Y:S01]  /*49f0*/  FSEL R7, R11, R9, P0 ;  /* 0x000000090b077208 */ /* 0x000fe20000000000 */
[----:B------:R-:W-:Y:S06]  /*4a00*/  BRA `(.L_x_54) ;  /* 0x0000000000647947 */ /* 0x000fec0003800000 */
.L_x_53:
[----:B------:R-:W-:-:S14]  /*4a10*/  DSETP.NE.AND P0, PT, R2, RZ, PT ;  /* 0x000000ff0200722a */ /* 0x000fdc0003f05000 */
[----:B------:R-:W-:Y:S05]  /*4a20*/  @!P0 BRA `(.L_x_55) ;  /* 0x0000000000588947 */ /* 0x000fea0003800000 */
[----:B------:R-:W-:-:S13]  /*4a30*/  ISETP.GE.AND P0, PT, R3, RZ, PT ;  /* 0x000000ff0300720c */ /* 0x000fda0003f06270 */
[----:B------:R-:W-:Y:S02]  /*4a40*/  @!P0 IMAD.MOV.U32 R6, RZ, RZ, 0x0 ;  /* 0x00000000ff068424 */ /* 0x000fe400078e00ff */
[----:B------:R-:W-:Y:S01]  /*4a50*/  @!P0 IMAD.MOV.U32 R7, RZ, RZ, -0x80000 ;  /* 0xfff80000ff078424 */ /* 0x000fe200078e00ff */
[----:B------:R-:W-:Y:S06]  /*4a60*/  @!P0 BRA `(.L_x_54) ;  /* 0x00000000004c8947 */ /* 0x000fec0003800000 */
[----:B------:R-:W-:-:S13]  /*4a70*/  ISETP.GT.AND P0, PT, R3, 0x7fefffff, PT ;  /* 0x7fefffff0300780c */ /* 0x000fda0003f04270 */
[----:B------:R-:W-:Y:S05]  /*4a80*/  @P0 BRA `(.L_x_55) ;  /* 0x0000000000400947 */ /* 0x000fea0003800000 */
[----:B------:R-:W-:Y:S01]  /*4a90*/  DMUL R6, R2, 8.11296384146066816958e+31 ;  /* 0x4690000002067828 */ /* 0x000fe20000000000 */
[----:B------:R-:W-:Y:S02]  /*4aa0*/  IMAD.MOV.U32 R8, RZ, RZ, RZ ;  /* 0x000000ffff087224 */ /* 0x000fe400078e00ff */
[----:B------:R-:W-:Y:S02]  /*4ab0*/  IMAD.MOV.U32 R12, RZ, RZ, 0x0 ;  /* 0x00000000ff0c7424 */ /* 0x000fe400078e00ff */
[----:B------:R-:W-:Y:S01]  /*4ac0*/  IMAD.MOV.U32 R13, RZ, RZ, 0x3fd80000 ;  /* 0x3fd80000ff0d7424 */ /* 0x000fe200078e00ff */
[----:B------:R-:W0:Y:S02]  /*4ad0*/  MUFU.RSQ64H R9, R7 ;  /* 0x0000000700097308 */ /* 0x000e240000001c00 */
[----:B0-----:R-:W-:-:S08]  /*4ae0*/  DMUL R10, R8, R8 ;  /* 0x00000008080a7228 */ /* 0x001fd00000000000 */
[----:B------:R-:W-:-:S08]  /*4af0*/  DFMA R10, R6, -R10, 1 ;  /* 0x3ff00000060a742b */ /* 0x000fd0000000080a */
[----:B------:R-:W-:Y:S02]  /*4b00*/  DFMA R12, R10, R12, 0.5 ;  /* 0x3fe000000a0c742b */ /* 0x000fe4000000000c */
[----:B------:R-:W-:-:S08]  /*4b10*/  DMUL R10, R8, R10 ;  /* 0x0000000a080a7228 */ /* 0x000fd00000000000 */
[----:B------:R-:W-:-:S08]  /*4b20*/  DFMA R10, R12, R10, R8 ;  /* 0x0000000a0c0a722b */ /* 0x000fd00000000008 */
[----:B------:R-:W-:Y:S02]  /*4b30*/  DMUL R8, R6, R10 ;  /* 0x0000000a06087228 */ /* 0x000fe40000000000 */
[----:B------:R-:W-:-:S06]  /*4b40*/  VIADD R11, R11, 0xfff00000 ;  /* 0xfff000000b0b7836 */ /* 0x000fcc0000000000 */
[----:B------:R-:W-:-:S08]  /*4b50*/  DFMA R12, R8, -R8, R6 ;  /* 0x80000008080c722b */ /* 0x000fd00000000006 */
[----:B------:R-:W-:-:S10]  /*4b60*/  DFMA R6, R10, R12, R8 ;  /* 0x0000000c0a06722b */ /* 0x000fd40000000008 */
[----:B------:R-:W-:Y:S01]  /*4b70*/  VIADD R7, R7, 0xfcb00000 ;  /* 0xfcb0000007077836 */ /* 0x000fe20000000000 */
[----:B------:R-:W-:Y:S06]  /*4b80*/  BRA `(.L_x_54) ;  /* 0x0000000000047947 */ /* 0x000fec0003800000 */
.L_x_55:
[----:B------:R-:W-:-:S11]  /*4b90*/  DADD R6, R2, R2 ;  /* 0x0000000002067229 */ /* 0x000fd60000000002 */
.L_x_54:
[----:B------:R-:W-:Y:S02]  /*4ba0*/  IMAD.MOV.U32 R44, RZ, RZ, R6 ;  /* 0x000000ffff2c7224 */ /* 0x000fe400078e0006 */
[----:B------:R-:W-:Y:S02]  /*4bb0*/  IMAD.MOV.U32 R45, RZ, RZ, R7 ;  /* 0x000000ffff2d7224 */ /* 0x000fe400078e0007 */
[----:B------:R-:W-:Y:S02]  /*4bc0*/  IMAD.MOV.U32 R6, RZ, RZ, R0 ;  /* 0x000000ffff067224 */ /* 0x000fe400078e0000 */
[----:B------:R-:W-:-:S04]  /*4bd0*/  IMAD.MOV.U32 R7, RZ, RZ, 0x0 ;  /* 0x00000000ff077424 */ /* 0x000fc800078e00ff */
[----:B------:R-:W-:Y:S05]  /*4be0*/  RET.REL.NODEC R6 `(_Z13binomialGPUv5PdS_S_ddd) ;  /* 0xffffffb406047950 */ /* 0x000fea0003c3ffff */
.L_x_56:
[----:B------:R-:W-:-:S00]  /*4bf0*/  BRA `(.L_x_56) ;  /* 0xfffffffc00fc7947 */ /* 0x000fc0000383ffff */
[----:B------:R-:W-:-:S00]  /*4c00*/  NOP ;  /* 0x0000000000007918 */ /* 0x000fc00000000000 */
[----:B------:R-:W-:-:S00]  /*4c10*/  NOP ;  /* 0x0000000000007918 */ /* 0x000fc00000000000 */
[----:B------:R-:W-:-:S00]  /*4c20*/  NOP ;  /* 0x0000000000007918 */ /* 0x000fc00000000000 */
[----:B------:R-:W-:-:S00]  /*4c30*/  NOP ;  /* 0x0000000000007918 */ /* 0x000fc00000000000 */
[----:B------:R-:W-:-:S00]  /*4c40*/  NOP ;  /* 0x0000000000007918 */ /* 0x000fc00000000000 */
[----:B------:R-:W-:-:S00]  /*4c50*/  NOP ;  /* 0x0000000000007918 */ /* 0x000fc00000000000 */
[----:B------:R-:W-:-:S00]  /*4c60*/  NOP ;  /* 0x0000000000007918 */ /* 0x000fc00000000000 */
[----:B------:R-:W-:-:S00]  /*4c70*/  NOP ;  /* 0x0000000000007918 */ /* 0x000fc00000000000 */
.L_x_59:


//--------------------- .nv.shared._Z13binomialGPUv5PdS_S_ddd --------------------------
	.section	.nv.shared._Z13binomialGPUv5PdS_S_ddd,"aw",@nobits
	.sectionflags	@""
	.align	8
.nv.shared._Z13binomialGPUv5PdS_S_ddd:
	.zero		2056


//--------------------- .nv.shared.reserved.0     --------------------------
	.section	.nv.shared.reserved.0,"aw",@nobits
	.weak		__nv_reservedSMEM_offset_0_alias
	.size		__nv_reservedSMEM_offset_0_alias, 0, 64
	.other		__nv_reservedSMEM_offset_0_alias,@"STO_CUDA_RESERVED_SHARED STV_DEFAULT"
__nv_reservedSMEM_offset_0_alias:
	.zero		0
	.zero		64


//--------------------- .nv.constant0._Z13binomialGPUv5PdS_S_ddd --------------------------
	.section	.nv.constant0._Z13binomialGPUv5PdS_S_ddd,"a",@progbits
	.sectionflags	@""
	.align	4
.nv.constant0._Z13binomialGPUv5PdS_S_ddd:
	.zero		944


//--------------------- SYMBOLS --------------------------

	.type		.nv.reservedSmem.offset0,@object
	.size		.nv.reservedSmem.offset0,0x4
	.type		.nv.reservedSmem.cap,@object
	.size		.nv.reservedSmem.cap,0x4
